	.headerflags	@"EF_CUDA_TEXMODE_UNIFIED EF_CUDA_64BIT_ADDRESS EF_CUDA_SM86 EF_CUDA_VIRTUAL_SM(EF_CUDA_SM86)"
	.elftype	@"ET_EXEC"


//--------------------- .nv.info                  --------------------------
	.section	.nv.info,"",@"SHT_CUDA_INFO"
	.align	4


	//----- nvinfo : EIATTR_REGCOUNT
	.align		4
        /*0000*/ 	.byte	0x04, 0x2f
        /*0002*/ 	.short	(.L_1 - .L_0)
	.align		4
.L_0:
        /*0004*/ 	.word	index@(triton_mm)
        /*0008*/ 	.word	0x000000a8


	//----- nvinfo : EIATTR_MAX_STACK_SIZE
	.align		4
.L_1:
        /*000c*/ 	.byte	0x04, 0x23
        /*000e*/ 	.short	(.L_3 - .L_2)
	.align		4
.L_2:
        /*0010*/ 	.word	index@(triton_mm)
        /*0014*/ 	.word	0x00000000


	//----- nvinfo : EIATTR_MIN_STACK_SIZE
	.align		4
.L_3:
        /*0018*/ 	.byte	0x04, 0x12
        /*001a*/ 	.short	(.L_5 - .L_4)
	.align		4
.L_4:
        /*001c*/ 	.word	index@(triton_mm)
        /*0020*/ 	.word	0x00000000


	//----- nvinfo : EIATTR_FRAME_SIZE
	.align		4
.L_5:
        /*0024*/ 	.byte	0x04, 0x11
        /*0026*/ 	.short	(.L_7 - .L_6)
	.align		4
.L_6:
        /*0028*/ 	.word	index@(triton_mm)
        /*002c*/ 	.word	0x00000000
.L_7:


//--------------------- .nv.info.triton_mm        --------------------------
	.section	.nv.info.triton_mm,"",@"SHT_CUDA_INFO"
	.align	4


	//----- nvinfo : EIATTR_CUDA_API_VERSION
	.align		4
        /*0000*/ 	.byte	0x04, 0x37
        /*0002*/ 	.short	(.L_9 - .L_8)
.L_8:
        /*0004*/ 	.word	0x0000007b


	//----- nvinfo : EIATTR_SW2861232_WAR
	.align		4
.L_9:
        /*0008*/ 	.byte	0x01, 0x35
	.zero		2


	//----- nvinfo : EIATTR_PARAM_CBANK
	.align		4
        /*000c*/ 	.byte	0x04, 0x0a
        /*000e*/ 	.short	(.L_11 - .L_10)
	.align		4
.L_10:
        /*0010*/ 	.word	index@(.nv.constant0.triton_mm)
        /*0014*/ 	.short	0x0160
        /*0016*/ 	.short	0x001c


	//----- nvinfo : EIATTR_CBANK_PARAM_SIZE
	.align		4
.L_11:
        /*0018*/ 	.byte	0x03, 0x19
        /*001a*/ 	.short	0x001c


	//----- nvinfo : EIATTR_KPARAM_INFO
	.align		4
        /*001c*/ 	.byte	0x04, 0x17
        /*001e*/ 	.short	(.L_13 - .L_12)
.L_12:
        /*0020*/ 	.word	0x00000000
        /*0024*/ 	.short	0x0003
        /*0026*/ 	.short	0x0018
        /*0028*/ 	.byte	0x00, 0xf0, 0x11, 0x00


	//----- nvinfo : EIATTR_KPARAM_INFO
	.align		4
.L_13:
        /*002c*/ 	.byte	0x04, 0x17
        /*002e*/ 	.short	(.L_15 - .L_14)
.L_14:
        /*0030*/ 	.word	0x00000000
        /*0034*/ 	.short	0x0002
        /*0036*/ 	.short	0x0010
        /*0038*/ 	.byte	0x00, 0xf0, 0x21, 0x00


	//----- nvinfo : EIATTR_KPARAM_INFO
	.align		4
.L_15:
        /*003c*/ 	.byte	0x04, 0x17
        /*003e*/ 	.short	(.L_17 - .L_16)
.L_16:
        /*0040*/ 	.word	0x00000000
        /*0044*/ 	.short	0x0001
        /*0046*/ 	.short	0x0008
        /*0048*/ 	.byte	0x00, 0xf0, 0x21, 0x00


	//----- nvinfo : EIATTR_KPARAM_INFO
	.align		4
.L_17:
        /*004c*/ 	.byte	0x04, 0x17
        /*004e*/ 	.short	(.L_19 - .L_18)
.L_18:
        /*0050*/ 	.word	0x00000000
        /*0054*/ 	.short	0x0000
        /*0056*/ 	.short	0x0000
        /*0058*/ 	.byte	0x00, 0xf0, 0x21, 0x00


	//----- nvinfo : EIATTR_MAXREG_COUNT
	.align		4
.L_19:
        /*005c*/ 	.byte	0x03, 0x1b
        /*005e*/ 	.short	0x00ff


	//----- nvinfo : EIATTR_EXIT_INSTR_OFFSETS
	.align		4
        /*0060*/ 	.byte	0x04, 0x1c
        /*0062*/ 	.short	(.L_21 - .L_20)


	//   ....[0]....
.L_20:
        /*0064*/ 	.word	0x00000040


	//   ....[1]....
        /*0068*/ 	.word	0x0000aba0


	//   ....[2]....
        /*006c*/ 	.word	0x0000abf0


	//----- nvinfo : EIATTR_MAX_THREADS
	.align		4
.L_21:
        /*0070*/ 	.byte	0x04, 0x05
        /*0072*/ 	.short	(.L_23 - .L_22)
.L_22:
        /*0074*/ 	.word	0x00000080
        /*0078*/ 	.word	0x00000001
        /*007c*/ 	.word	0x00000001
.L_23:


//--------------------- .nv.rel.action            --------------------------
	.section	.nv.rel.action,"",@"SHT_CUDA_RELOCINFO"
	.align	8
	.sectionentsize	8
        /*0000*/ 	.byte	0x73, 0x00, 0x00, 0x00, 0x00, 0x00, 0x00, 0x00, 0x00, 0x00, 0x00, 0x11, 0x25, 0x00, 0x05, 0x36


//--------------------- .nv.constant0.triton_mm   --------------------------
	.section	.nv.constant0.triton_mm,"a",@progbits
	.align	4
.nv.constant0.triton_mm:
	.zero		380


//--------------------- .text.triton_mm           --------------------------
	.section	.text.triton_mm,"ax",@progbits
	.sectionflags	@"SHF_BARRIERS=1"
	.sectioninfo	@"SHI_REGISTERS=168"
	.align	128
        .global         triton_mm
        .type           triton_mm,@function
        .size           triton_mm,(.L_x_3 - triton_mm)
        .other          triton_mm,@"STO_CUDA_ENTRY STV_DEFAULT"
triton_mm:
.text.triton_mm:
[----:B------:R-:W-:-:S02]  /*0000*/  MOV R1, c[0x0][0x28] ;  /* 0x00000a0000017a02 */ /* 0x000fc40000000f00 */
[----:B------:R-:W-:-:S05]  /*0010*/  MOV R0, c[0x0][0x178] ;  /* 0x00005e0000007a02 */ /* 0x000fca0000000f00 */
[----:B------:R-:W-:-:S05]  /*0020*/  IMAD R2, R0, 0x2198, RZ ;  /* 0x0000219800027824 */ /* 0x000fca00078e02ff */
[----:B------:R-:W-:-:S13]  /*0030*/  ISETP.NE.AND P0, PT, R2, RZ, PT ;  /* 0x000000ff0200720c */ /* 0x000fda0003f05270 */
[----:B------:R-:W-:Y:S05]  /*0040*/  @!P0 EXIT ;  /* 0x000000000000894d */ /* 0x000fea0003800000 */
[----:B------:R-:W1:Y:S01]  /*0050*/  S2R R12, SR_CTAID.X ;  /* 0x00000000000c7919 */ /* 0x000e620000002500 */
[----:B------:R-:W-:Y:S01]  /*0060*/  IMAD R0, R0, 0x32, RZ ;  /* 0x0000003200007824 */ /* 0x000fe200078e02ff */
[----:B------:R-:W-:Y:S01]  /*0070*/  MOV R29, 0x4 ;  /* 0x00000004001d7802 */ /* 0x000fe20000000f00 */
[----:B------:R-:W-:Y:S01]  /*0080*/  ULDC.64 UR8, c[0x0][0x118] ;  /* 0x0000460000087ab9 */ /* 0x000fe20000000a00 */
[----:B------:R-:W2:Y:S01]  /*0090*/  S2R R20, SR_TID.X ;  /* 0x0000000000147919 */ /* 0x000ea20000002100 */
[----:B------:R-:W-:Y:S01]  /*00a0*/  MOV R119, 0x1 ;  /* 0x0000000100777802 */ /* 0x000fe20000000f00 */
[----:B------:R-:W-:Y:S01]  /*00b0*/  CS2R R92, SRZ ;  /* 0x00000000005c7805 */ /* 0x000fe2000001ff00 */
[----:B------:R-:W-:Y:S01]  /*00c0*/  IADD3 R2, R0, 0x7f, RZ ;  /* 0x0000007f00027810 */ /* 0x000fe20007ffe0ff */
[----:B------:R-:W-:Y:S01]  /*00d0*/  CS2R R94, SRZ ;  /* 0x00000000005e7805 */ /* 0x000fe2000001ff00 */
[----:B------:R-:W-:Y:S01]  /*00e0*/  IABS R21, R0 ;  /* 0x0000000000157213 */ /* 0x000fe20000000000 */
[----:B------:R-:W-:Y:S01]  /*00f0*/  CS2R R96, SRZ ;  /* 0x0000000000607805 */ /* 0x000fe2000001ff00 */
[----:B------:R-:W-:Y:S01]  /*0100*/  SHF.R.S32.HI R3, RZ, 0x1f, R2 ;  /* 0x0000001fff037819 */ /* 0x000fe20000011402 */
[----:B------:R-:W-:Y:S01]  /*0110*/  CS2R R98, SRZ ;  /* 0x0000000000627805 */ /* 0x000fe2000001ff00 */
[----:B------:R-:W-:Y:S01]  /*0120*/  MOV R123, 0xffffffe0 ;  /* 0xffffffe0007b7802 */ /* 0x000fe20000000f00 */
[----:B------:R-:W-:Y:S01]  /*0130*/  CS2R R56, SRZ ;  /* 0x0000000000387805 */ /* 0x000fe2000001ff00 */
[----:B------:R-:W-:Y:S01]  /*0140*/  LEA.HI R3, R3, R2, RZ, 0x7 ;  /* 0x0000000203037211 */ /* 0x000fe200078f38ff */
[----:B------:R-:W-:Y:S01]  /*0150*/  CS2R R58, SRZ ;  /* 0x00000000003a7805 */ /* 0x000fe2000001ff00 */
[----:B------:R-:W-:Y:S01]  /*0160*/  CS2R R60, SRZ ;  /* 0x00000000003c7805 */ /* 0x000fe2000001ff00 */
[----:B------:R-:W-:Y:S01]  /*0170*/  CS2R R62, SRZ ;  /* 0x00000000003e7805 */ /* 0x000fe2000001ff00 */
[----:B------:R-:W-:Y:S01]  /*0180*/  CS2R R84, SRZ ;  /* 0x0000000000547805 */ /* 0x000fe2000001ff00 */
[----:B------:R-:W-:Y:S01]  /*0190*/  CS2R R86, SRZ ;  /* 0x0000000000567805 */ /* 0x000fe2000001ff00 */
[----:B------:R-:W-:Y:S01]  /*01a0*/  CS2R R48, SRZ ;  /* 0x0000000000307805 */ /* 0x000fe2000001ff00 */
[----:B------:R-:W-:Y:S01]  /*01b0*/  CS2R R50, SRZ ;  /* 0x0000000000327805 */ /* 0x000fe2000001ff00 */
[----:B------:R-:W-:Y:S01]  /*01c0*/  CS2R R80, SRZ ;  /* 0x0000000000507805 */ /* 0x000fe2000001ff00 */
[C---:B-1----:R-:W-:Y:S01]  /*01d0*/  IMAD.HI R4, R12.reuse, 0x2aaaaaab, RZ ;  /* 0x2aaaaaab0c047827 */ /* 0x042fe200078e02ff */
[----:B------:R-:W-:Y:S01]  /*01e0*/  ISETP.GE.AND P1, PT, R12, RZ, PT ;  /* 0x000000ff0c00720c */ /* 0x000fe20003f26270 */
[----:B------:R-:W-:Y:S01]  /*01f0*/  CS2R R82, SRZ ;  /* 0x0000000000527805 */ /* 0x000fe2000001ff00 */
[----:B------:R-:W-:Y:S01]  /*0200*/  CS2R R68, SRZ ;  /* 0x0000000000447805 */ /* 0x000fe2000001ff00 */
[C---:B--2---:R-:W-:Y:S01]  /*0210*/  SHF.L.U32 R122, R20.reuse, 0x2, RZ ;  /* 0x00000002147a7819 */ /* 0x044fe200000006ff */
[----:B------:R-:W-:Y:S01]  /*0220*/  CS2R R70, SRZ ;  /* 0x0000000000467805 */ /* 0x000fe2000001ff00 */
[----:B------:R-:W-:Y:S01]  /*0230*/  SHF.R.U32.HI R5, RZ, 0x1f, R4 ;  /* 0x0000001fff057819 */ /* 0x000fe20000011604 */
[----:B------:R-:W-:Y:S01]  /*0240*/  CS2R R72, SRZ ;  /* 0x0000000000487805 */ /* 0x000fe2000001ff00 */
[----:B------:R-:W-:Y:S01]  /*0250*/  SHF.L.U32 R120, R20, 0x3, RZ ;  /* 0x0000000314787819 */ /* 0x000fe200000006ff */
[----:B------:R-:W-:Y:S01]  /*0260*/  CS2R R74, SRZ ;  /* 0x00000000004a7805 */ /* 0x000fe2000001ff00 */
[----:B------:R-:W-:Y:S01]  /*0270*/  LEA.HI.SX32 R5, R4, R5, 0x1e ;  /* 0x0000000504057211 */ /* 0x000fe200078ff2ff */
[----:B------:R-:W-:Y:S01]  /*0280*/  CS2R R64, SRZ ;  /* 0x0000000000407805 */ /* 0x000fe2000001ff00 */
[----:B------:R-:W-:Y:S01]  /*0290*/  CS2R R66, SRZ ;  /* 0x0000000000427805 */ /* 0x000fe2000001ff00 */
[----:B------:R-:W-:Y:S01]  /*02a0*/  CS2R R108, SRZ ;  /* 0x00000000006c7805 */ /* 0x000fe2000001ff00 */
[----:B------:R-:W-:Y:S01]  /*02b0*/  SHF.L.U32 R4, R5, 0x3, RZ ;  /* 0x0000000305047819 */ /* 0x000fe200000006ff */
[----:B------:R-:W-:Y:S01]  /*02c0*/  CS2R R110, SRZ ;  /* 0x00000000006e7805 */ /* 0x000fe2000001ff00 */
[----:B------:R-:W-:Y:S01]  /*02d0*/  LOP3.LUT R120, R120, 0xf80, RZ, 0xc0, !PT ;  /* 0x00000f8078787812 */ /* 0x000fe200078ec0ff */
[----:B------:R-:W-:Y:S01]  /*02e0*/  UMOV UR4, URZ ;  /* 0x0000003f00047c82 */ /* 0x000fe20008000000 */
[----:B------:R-:W-:Y:S01]  /*02f0*/  LEA.HI.SX32 R3, R3, -R4, 0x19 ;  /* 0x8000000403037211 */ /* 0x000fe200078fcaff */
[----:B------:R-:W-:-:S02]  /*0300*/  UMOV UR6, URZ ;  /* 0x0000003f00067c82 */ /* 0x000fc40008000000 */
[----:B------:R-:W-:Y:S01]  /*0310*/  UMOV UR7, URZ ;  /* 0x0000003f00077c82 */ /* 0x000fe20008000000 */
[----:B------:R-:W-:Y:S01]  /*0320*/  IMNMX R6, R3, 0x8, PT ;  /* 0x0000000803067817 */ /* 0x000fe20003800200 */
[----:B------:R-:W-:-:S03]  /*0330*/  UMOV UR5, URZ ;  /* 0x0000003f00057c82 */ /* 0x000fc60008000000 */
[-C--:B------:R-:W-:Y:S02]  /*0340*/  IABS R11, R6.reuse ;  /* 0x00000006000b7213 */ /* 0x080fe40000000000 */
[----:B------:R-:W-:Y:S02]  /*0350*/  IABS R10, R6 ;  /* 0x00000006000a7213 */ /* 0x000fe40000000000 */
[----:B------:R-:W1:Y:S02]  /*0360*/  I2F.RP R7, R11 ;  /* 0x0000000b00077306 */ /* 0x000e640000209400 */
[----:B------:R-:W-:-:S06]  /*0370*/  IADD3 R13, RZ, -R10, RZ ;  /* 0x8000000aff0d7210 */ /* 0x000fcc0007ffe0ff */
[----:B-1----:R-:W1:Y:S02]  /*0380*/  MUFU.RCP R7, R7 ;  /* 0x0000000700077308 */ /* 0x002e640000001000 */
[----:B-1----:R-:W-:-:S06]  /*0390*/  IADD3 R2, R7, 0xffffffe, RZ ;  /* 0x0ffffffe07027810 */ /* 0x002fcc0007ffe0ff */
[----:B------:R-:W1:Y:S08]  /*03a0*/  I2F.RP R7, R21 ;  /* 0x0000001500077306 */ /* 0x000e700000209400 */
[----:B------:R2:W3:Y:S08]  /*03b0*/  F2I.FTZ.U32.TRUNC.NTZ R3, R2 ;  /* 0x0000000200037305 */ /* 0x0004f0000021f000 */
[----:B-1----:R-:W1:Y:S01]  /*03c0*/  MUFU.RCP R7, R7 ;  /* 0x0000000700077308 */ /* 0x002e620000001000 */
[----:B--2---:R-:W-:-:S02]  /*03d0*/  MOV R2, RZ ;  /* 0x000000ff00027202 */ /* 0x004fc40000000f00 */
[----:B---3--:R-:W-:-:S05]  /*03e0*/  IADD3 R8, RZ, -R3, RZ ;  /* 0x80000003ff087210 */ /* 0x008fca0007ffe0ff */
[----:B------:R-:W-:Y:S01]  /*03f0*/  IMAD R9, R8, R11, RZ ;  /* 0x0000000b08097224 */ /* 0x000fe200078e02ff */
[----:B------:R-:W-:-:S03]  /*0400*/  IABS R8, R12 ;  /* 0x0000000c00087213 */ /* 0x000fc60000000000 */
[----:B------:R-:W-:-:S04]  /*0410*/  IMAD.HI.U32 R3, R3, R9, R2 ;  /* 0x0000000903037227 */ /* 0x000fc800078e0002 */
[----:B------:R-:W-:Y:S01]  /*0420*/  IMAD R9, R5, -0x18, R12 ;  /* 0xffffffe805097824 */ /* 0x000fe200078e020c */
[----:B------:R-:W-:Y:S01]  /*0430*/  LOP3.LUT R5, RZ, R6, RZ, 0x33, !PT ;  /* 0x00000006ff057212 */ /* 0x000fe200078e33ff */
[----:B------:R-:W-:-:S03]  /*0440*/  IMAD.HI.U32 R2, R3, R8, RZ ;  /* 0x0000000803027227 */ /* 0x000fc600078e00ff */
[----:B------:R-:W-:Y:S01]  /*0450*/  IABS R10, R9 ;  /* 0x00000009000a7213 */ /* 0x000fe20000000000 */
[----:B------:R-:W-:-:S04]  /*0460*/  IMAD R2, R2, R13, R8 ;  /* 0x0000000d02027224 */ /* 0x000fc800078e0208 */
[----:B------:R-:W-:Y:S01]  /*0470*/  IMAD.HI.U32 R8, R3, R10, RZ ;  /* 0x0000000a03087227 */ /* 0x000fe200078e00ff */
[----:B------:R-:W-:Y:S02]  /*0480*/  ISETP.GT.U32.AND P0, PT, R11, R2, PT ;  /* 0x000000020b00720c */ /* 0x000fe40003f04070 */
[----:B-1----:R-:W-:Y:S01]  /*0490*/  IADD3 R3, R7, 0xffffffe, RZ ;  /* 0x0ffffffe07037810 */ /* 0x002fe20007ffe0ff */
[----:B------:R-:W-:-:S05]  /*04a0*/  IMAD R10, R8, R13, R10 ;  /* 0x0000000d080a7224 */ /* 0x000fca00078e020a */
[----:B------:R-:W-:Y:S01]  /*04b0*/  ISETP.GT.U32.AND P2, PT, R11, R10, PT ;  /* 0x0000000a0b00720c */ /* 0x000fe20003f44070 */
[----:B------:R-:W1:Y:S04]  /*04c0*/  F2I.FTZ.U32.TRUNC.NTZ R3, R3 ;  /* 0x0000000300037305 */ /* 0x000e68000021f000 */
[----:B------:R-:W-:-:S04]  /*04d0*/  @!P0 IADD3 R2, R2, -R11, RZ ;  /* 0x8000000b02028210 */ /* 0x000fc80007ffe0ff */
[----:B------:R-:W-:-:S04]  /*04e0*/  ISETP.GT.U32.AND P0, PT, R11, R2, PT ;  /* 0x000000020b00720c */ /* 0x000fc80003f04070 */
[----:B------:R-:W-:Y:S02]  /*04f0*/  @!P2 IADD3 R10, R10, -R11, RZ ;  /* 0x8000000b0a0aa210 */ /* 0x000fe40007ffe0ff */
[----:B------:R-:W-:-:S07]  /*0500*/  @!P2 IADD3 R8, R8, 0x1, RZ ;  /* 0x000000010808a810 */ /* 0x000fce0007ffe0ff */
[-C--:B------:R-:W-:Y:S02]  /*0510*/  @!P0 IADD3 R2, R2, -R11.reuse, RZ ;  /* 0x8000000b02028210 */ /* 0x080fe40007ffe0ff */
[----:B------:R-:W-:Y:S02]  /*0520*/  ISETP.NE.AND P0, PT, R6, RZ, PT ;  /* 0x000000ff0600720c */ /* 0x000fe40003f05270 */
[----:B------:R-:W-:Y:S02]  /*0530*/  @!P1 IADD3 R2, -R2, RZ, RZ ;  /* 0x000000ff02029210 */ /* 0x000fe40007ffe1ff */
[----:B------:R-:W-:Y:S02]  /*0540*/  ISETP.GE.U32.AND P1, PT, R10, R11, PT ;  /* 0x0000000b0a00720c */ /* 0x000fe40003f26070 */
[----:B------:R-:W-:Y:S02]  /*0550*/  SEL R7, R5, R2, !P0 ;  /* 0x0000000205077207 */ /* 0x000fe40004000000 */
[----:B------:R-:W-:-:S02]  /*0560*/  SHF.R.U32.HI R2, RZ, 0x3, R20 ;  /* 0x00000003ff027819 */ /* 0x000fc40000011614 */
[----:B-1----:R-:W-:Y:S02]  /*0570*/  IADD3 R10, RZ, -R3, RZ ;  /* 0x80000003ff0a7210 */ /* 0x002fe40007ffe0ff */
[----:B------:R-:W-:Y:S02]  /*0580*/  IADD3 R4, R4, R7, RZ ;  /* 0x0000000704047210 */ /* 0x000fe40007ffe0ff */
[----:B------:R-:W-:Y:S02]  /*0590*/  LOP3.LUT R6, R9, R6, RZ, 0x3c, !PT ;  /* 0x0000000609067212 */ /* 0x000fe400078e3cff */
[----:B------:R-:W-:Y:S02]  /*05a0*/  SGXT.U32 R7, R2, 0x4 ;  /* 0x000000040207781a */ /* 0x000fe40000000000 */
[----:B------:R-:W-:Y:S02]  /*05b0*/  MOV R2, R10 ;  /* 0x0000000a00027202 */ /* 0x000fe40000000f00 */
[----:B------:R-:W-:-:S02]  /*05c0*/  ISETP.GE.AND P3, PT, R6, RZ, PT ;  /* 0x000000ff0600720c */ /* 0x000fc40003f66270 */
[----:B------:R-:W-:Y:S01]  /*05d0*/  SHF.L.U32 R4, R4, 0x7, RZ ;  /* 0x0000000704047819 */ /* 0x000fe200000006ff */
[----:B------:R-:W-:Y:S01]  /*05e0*/  IMAD R9, R2, R21, RZ ;  /* 0x0000001502097224 */ /* 0x000fe200078e02ff */
[----:B------:R-:W-:Y:S02]  /*05f0*/  MOV R2, RZ ;  /* 0x000000ff00027202 */ /* 0x000fe40000000f00 */
[----:B------:R-:W-:Y:S02]  /*0600*/  LOP3.LUT R14, R4, R7, RZ, 0xfc, !PT ;  /* 0x00000007040e7212 */ /* 0x000fe400078efcff */
[----:B------:R-:W-:Y:S01]  /*0610*/  IABS R10, R0 ;  /* 0x00000000000a7213 */ /* 0x000fe20000000000 */
[----:B------:R-:W-:Y:S01]  /*0620*/  IMAD.HI.U32 R2, R3, R9, R2 ;  /* 0x0000000903027227 */ /* 0x000fe200078e0002 */
[----:B------:R-:W-:Y:S02]  /*0630*/  @P1 IADD3 R8, R8, 0x1, RZ ;  /* 0x0000000108081810 */ /* 0x000fe40007ffe0ff */
[----:B------:R-:W-:-:S02]  /*0640*/  IABS R6, R14 ;  /* 0x0000000e00067213 */ /* 0x000fc40000000000 */
[--C-:B------:R-:W-:Y:S02]  /*0650*/  LOP3.LUT R16, R4, 0x10, R7.reuse, 0xfe, !PT ;  /* 0x0000001004107812 */ /* 0x100fe400078efe07 */
[----:B------:R-:W-:Y:S01]  /*0660*/  IADD3 R12, RZ, -R10, RZ ;  /* 0x8000000aff0c7210 */ /* 0x000fe20007ffe0ff */
[----:B------:R-:W-:Y:S01]  /*0670*/  IMAD.HI.U32 R3, R2, R6, RZ ;  /* 0x0000000602037227 */ /* 0x000fe200078e00ff */
[----:B------:R-:W-:Y:S02]  /*0680*/  @!P3 IADD3 R8, -R8, RZ, RZ ;  /* 0x000000ff0808b210 */ /* 0x000fe40007ffe1ff */
[----:B------:R-:W-:Y:S02]  /*0690*/  IABS R11, R16 ;  /* 0x00000010000b7213 */ /* 0x000fe40000000000 */
[----:B------:R-:W-:Y:S01]  /*06a0*/  SEL R117, R5, R8, !P0 ;  /* 0x0000000805757207 */ /* 0x000fe20004000000 */
[----:B------:R-:W-:Y:S01]  /*06b0*/  IMAD R5, R3, R12, R6 ;  /* 0x0000000c03057224 */ /* 0x000fe200078e0206 */
[--C-:B------:R-:W-:Y:S01]  /*06c0*/  LOP3.LUT R19, R4, 0x20, R7.reuse, 0xfe, !PT ;  /* 0x0000002004137812 */ /* 0x100fe200078efe07 */
[----:B------:R-:W-:Y:S01]  /*06d0*/  IMAD.HI.U32 R3, R2, R11, RZ ;  /* 0x0000000b02037227 */ /* 0x000fe200078e00ff */
[----:B------:R-:W-:-:S02]  /*06e0*/  LOP3.LUT R23, R4, 0x40, R7, 0xfe, !PT ;  /* 0x0000004004177812 */ /* 0x000fc400078efe07 */
[----:B------:R-:W-:Y:S01]  /*06f0*/  IABS R13, R19 ;  /* 0x00000013000d7213 */ /* 0x000fe20000000000 */
[----:B------:R-:W-:Y:S01]  /*0700*/  IMAD R6, R3, R12, R11 ;  /* 0x0000000c03067224 */ /* 0x000fe200078e020b */
[--C-:B------:R-:W-:Y:S02]  /*0710*/  LOP3.LUT R22, R4, 0x30, R7.reuse, 0xfe, !PT ;  /* 0x0000003004167812 */ /* 0x100fe400078efe07 */
[----:B------:R-:W-:Y:S01]  /*0720*/  IABS R17, R23 ;  /* 0x0000001700117213 */ /* 0x000fe20000000000 */
[----:B------:R-:W-:Y:S01]  /*0730*/  IMAD.HI.U32 R8, R2, R13, RZ ;  /* 0x0000000d02087227 */ /* 0x000fe200078e00ff */
[----:B------:R-:W-:Y:S02]  /*0740*/  LOP3.LUT R24, R4, 0x50, R7, 0xfe, !PT ;  /* 0x0000005004187812 */ /* 0x000fe400078efe07 */
[----:B------:R-:W-:Y:S01]  /*0750*/  IABS R15, R22 ;  /* 0x00000016000f7213 */ /* 0x000fe20000000000 */
[----:B------:R-:W-:Y:S01]  /*0760*/  IMAD R8, R8, R12, R13 ;  /* 0x0000000c08087224 */ /* 0x000fe200078e020d */
[----:B------:R-:W-:Y:S01]  /*0770*/  ISETP.GT.U32.AND P2, PT, R21, R6, PT ;  /* 0x000000061500720c */ /* 0x000fe20003f44070 */
[----:B------:R-:W-:Y:S01]  /*0780*/  IMAD.HI.U32 R3, R2, R17, RZ ;  /* 0x0000001102037227 */ /* 0x000fe200078e00ff */
[----:B------:R-:W-:-:S02]  /*0790*/  IABS R13, R24 ;  /* 0x00000018000d7213 */ /* 0x000fc40000000000 */
[----:B------:R-:W-:Y:S01]  /*07a0*/  SHF.R.U32.HI R11, RZ, 0x4, R20 ;  /* 0x00000004ff0b7819 */ /* 0x000fe20000011614 */
[C---:B------:R-:W-:Y:S01]  /*07b0*/  IMAD.HI.U32 R9, R2.reuse, R15, RZ ;  /* 0x0000000f02097227 */ /* 0x040fe200078e00ff */
[C---:B------:R-:W-:Y:S02]  /*07c0*/  ISETP.GT.U32.AND P1, PT, R21.reuse, R5, PT ;  /* 0x000000051500720c */ /* 0x040fe40003f24070 */
[----:B------:R-:W-:Y:S01]  /*07d0*/  ISETP.GT.U32.AND P5, PT, R21, R8, PT ;  /* 0x000000081500720c */ /* 0x000fe20003fa4070 */
[-C--:B------:R-:W-:Y:S01]  /*07e0*/  IMAD R10, R3, R12.reuse, R17 ;  /* 0x0000000c030a7224 */ /* 0x080fe200078e0211 */
[----:B------:R-:W-:Y:S01]  /*07f0*/  SGXT.U32 R3, R11, 0x3 ;  /* 0x000000030b03781a */ /* 0x000fe20000000000 */
[----:B------:R-:W-:Y:S01]  /*0800*/  IMAD.HI.U32 R11, R2, R13, RZ ;  /* 0x0000000d020b7227 */ /* 0x000fe200078e00ff */
[----:B------:R-:W-:Y:S02]  /*0810*/  LOP3.LUT R17, R4, 0x60, R7, 0xfe, !PT ;  /* 0x0000006004117812 */ /* 0x000fe400078efe07 */
[----:B------:R-:W-:Y:S01]  /*0820*/  @!P2 IADD3 R6, R6, -R21, RZ ;  /* 0x800000150606a210 */ /* 0x000fe20007ffe0ff */
[-C--:B------:R-:W-:Y:S01]  /*0830*/  IMAD R9, R9, R12.reuse, R15 ;  /* 0x0000000c09097224 */ /* 0x080fe200078e020f */
[----:B------:R-:W-:Y:S01]  /*0840*/  LOP3.LUT R118, R4, R3, RZ, 0xfc, !PT ;  /* 0x0000000304767212 */ /* 0x000fe200078efcff */
[----:B------:R-:W-:Y:S01]  /*0850*/  IMAD R11, R11, R12, R13 ;  /* 0x0000000c0b0b7224 */ /* 0x000fe200078e020d */
[----:B------:R-:W-:-:S02]  /*0860*/  ISETP.GT.U32.AND P2, PT, R21, R6, PT ;  /* 0x000000061500720c */ /* 0x000fc40003f44070 */
[----:B------:R-:W-:Y:S02]  /*0870*/  ISETP.GT.U32.AND P0, PT, R21, R9, PT ;  /* 0x000000091500720c */ /* 0x000fe40003f04070 */
[----:B------:R-:W-:Y:S02]  /*0880*/  @!P1 IADD3 R5, R5, -R21, RZ ;  /* 0x8000001505059210 */ /* 0x000fe40007ffe0ff */
[----:B------:R-:W-:Y:S02]  /*0890*/  ISETP.GT.U32.AND P1, PT, R21, R11, PT ;  /* 0x0000000b1500720c */ /* 0x000fe40003f24070 */
[----:B------:R-:W-:Y:S02]  /*08a0*/  @!P5 IADD3 R8, R8, -R21, RZ ;  /* 0x800000150808d210 */ /* 0x000fe40007ffe0ff */
[----:B------:R-:W-:Y:S02]  /*08b0*/  IABS R13, R17 ;  /* 0x00000011000d7213 */ /* 0x000fe40000000000 */
[----:B------:R-:W-:-:S02]  /*08c0*/  ISETP.GE.AND P5, PT, R16, RZ, PT ;  /* 0x000000ff1000720c */ /* 0x000fc40003fa6270 */
[----:B------:R-:W-:Y:S01]  /*08d0*/  LOP3.LUT R18, R4, 0x70, R7, 0xfe, !PT ;  /* 0x0000007004127812 */ /* 0x000fe200078efe07 */
[----:B------:R-:W-:Y:S01]  /*08e0*/  IMAD.HI.U32 R3, R2, R13, RZ ;  /* 0x0000000d02037227 */ /* 0x000fe200078e00ff */
[-C--:B------:R-:W-:Y:S02]  /*08f0*/  @!P0 IADD3 R9, R9, -R21.reuse, RZ ;  /* 0x8000001509098210 */ /* 0x080fe40007ffe0ff */
[----:B------:R-:W-:Y:S01]  /*0900*/  ISETP.GT.U32.AND P3, PT, R21, R10, PT ;  /* 0x0000000a1500720c */ /* 0x000fe20003f64070 */
[----:B------:R-:W-:Y:S01]  /*0910*/  IMAD R3, R3, R12, R13 ;  /* 0x0000000c03037224 */ /* 0x000fe200078e020d */
[-C--:B------:R-:W-:Y:S02]  /*0920*/  @!P1 IADD3 R11, R11, -R21.reuse, RZ ;  /* 0x800000150b0b9210 */ /* 0x080fe40007ffe0ff */
[----:B------:R-:W-:Y:S02]  /*0930*/  @!P2 IADD3 R6, R6, -R21, RZ ;  /* 0x800000150606a210 */ /* 0x000fe40007ffe0ff */
[----:B------:R-:W-:-:S02]  /*0940*/  IABS R15, R18 ;  /* 0x00000012000f7213 */ /* 0x000fc40000000000 */
[C---:B------:R-:W-:Y:S02]  /*0950*/  ISETP.GT.U32.AND P1, PT, R21.reuse, R9, PT ;  /* 0x000000091500720c */ /* 0x040fe40003f24070 */
[----:B------:R-:W-:Y:S01]  /*0960*/  @!P5 IADD3 R6, -R6, RZ, RZ ;  /* 0x000000ff0606d210 */ /* 0x000fe20007ffe1ff */
[----:B------:R-:W-:Y:S01]  /*0970*/  IMAD.HI.U32 R2, R2, R15, RZ ;  /* 0x0000000f02027227 */ /* 0x000fe200078e00ff */
[C---:B------:R-:W-:Y:S02]  /*0980*/  ISETP.GT.U32.AND P5, PT, R21.reuse, R3, PT ;  /* 0x000000031500720c */ /* 0x040fe40003fa4070 */
[----:B------:R-:W-:Y:S01]  /*0990*/  ISETP.GT.U32.AND P6, PT, R21, R5, PT ;  /* 0x000000051500720c */ /* 0x000fe20003fc4070 */
[----:B------:R-:W-:Y:S01]  /*09a0*/  IMAD R2, R2, R12, R15 ;  /* 0x0000000c02027224 */ /* 0x000fe200078e020f */
[----:B------:R-:W-:Y:S02]  /*09b0*/  @!P3 IADD3 R10, R10, -R21, RZ ;  /* 0x800000150a0ab210 */ /* 0x000fe40007ffe0ff */
[----:B------:R-:W-:-:S02]  /*09c0*/  ISETP.GE.AND P4, PT, R14, RZ, PT ;  /* 0x000000ff0e00720c */ /* 0x000fc40003f86270 */
[----:B------:R-:W-:Y:S02]  /*09d0*/  ISETP.GT.U32.AND P2, PT, R21, R10, PT ;  /* 0x0000000a1500720c */ /* 0x000fe40003f44070 */
[-C--:B------:R-:W-:Y:S02]  /*09e0*/  @!P1 IADD3 R9, R9, -R21.reuse, RZ ;  /* 0x8000001509099210 */ /* 0x080fe40007ffe0ff */
[----:B------:R-:W-:Y:S02]  /*09f0*/  ISETP.GT.U32.AND P1, PT, R21, R2, PT ;  /* 0x000000021500720c */ /* 0x000fe40003f24070 */
[-C--:B------:R-:W-:Y:S02]  /*0a00*/  @!P5 IADD3 R3, R3, -R21.reuse, RZ ;  /* 0x800000150303d210 */ /* 0x080fe40007ffe0ff */
[----:B------:R-:W-:Y:S02]  /*0a10*/  @!P6 IADD3 R5, R5, -R21, RZ ;  /* 0x800000150505e210 */ /* 0x000fe40007ffe0ff */
[----:B------:R-:W-:-:S02]  /*0a20*/  ISETP.GT.U32.AND P6, PT, R21, R8, PT ;  /* 0x000000081500720c */ /* 0x000fc40003fc4070 */
[C---:B------:R-:W-:Y:S02]  /*0a30*/  ISETP.GT.U32.AND P3, PT, R21.reuse, R11, PT ;  /* 0x0000000b1500720c */ /* 0x040fe40003f64070 */
[----:B------:R-:W-:Y:S02]  /*0a40*/  ISETP.GT.U32.AND P5, PT, R21, R3, PT ;  /* 0x000000031500720c */ /* 0x000fe40003fa4070 */
[----:B------:R-:W-:Y:S02]  /*0a50*/  SHF.L.U32 R117, R117, 0x6, RZ ;  /* 0x0000000675757819 */ /* 0x000fe400000006ff */
[----:B------:R-:W-:Y:S02]  /*0a60*/  @!P1 IADD3 R2, R2, -R21, RZ ;  /* 0x8000001502029210 */ /* 0x000fe40007ffe0ff */
[----:B------:R-:W-:Y:S02]  /*0a70*/  @!P4 IADD3 R5, -R5, RZ, RZ ;  /* 0x000000ff0505c210 */ /* 0x000fe40007ffe1ff */
[----:B------:R-:W-:-:S02]  /*0a80*/  ISETP.GE.AND P4, PT, R22, RZ, PT ;  /* 0x000000ff1600720c */ /* 0x000fc40003f86270 */
[----:B------:R-:W-:Y:S02]  /*0a90*/  @!P2 IADD3 R10, R10, -R21, RZ ;  /* 0x800000150a0aa210 */ /* 0x000fe40007ffe0ff */
[----:B------:R-:W-:Y:S02]  /*0aa0*/  ISETP.GE.AND P2, PT, R24, RZ, PT ;  /* 0x000000ff1800720c */ /* 0x000fe40003f46270 */
[C---:B------:R-:W-:Y:S02]  /*0ab0*/  LOP3.LUT R22, R117.reuse, R7, RZ, 0xfc, !PT ;  /* 0x0000000775167212 */ /* 0x040fe400078efcff */
[C-C-:B------:R-:W-:Y:S02]  /*0ac0*/  LOP3.LUT R24, R117.reuse, 0x10, R7.reuse, 0xfe, !PT ;  /* 0x0000001075187812 */ /* 0x140fe400078efe07 */
[----:B------:R-:W-:Y:S01]  /*0ad0*/  LOP3.LUT R26, R117, 0x20, R7, 0xfe, !PT ;  /* 0x00000020751a7812 */ /* 0x000fe200078efe07 */
[----:B------:R-:W-:Y:S01]  /*0ae0*/  IMAD.HI R4, R22, 0x2fa0be83, RZ ;  /* 0x2fa0be8316047827 */ /* 0x000fe200078e02ff */
[----:B------:R-:W-:-:S02]  /*0af0*/  ISETP.GT.U32.AND P1, PT, R21, R2, PT ;  /* 0x000000021500720c */ /* 0x000fc40003f24070 */
[----:B------:R-:W-:Y:S01]  /*0b00*/  LOP3.LUT R28, R117, 0x30, R7, 0xfe, !PT ;  /* 0x00000030751c7812 */ /* 0x000fe200078efe07 */
[----:B------:R-:W-:Y:S01]  /*0b10*/  IMAD.HI R12, R24, 0x2fa0be83, RZ ;  /* 0x2fa0be83180c7827 */ /* 0x000fe200078e02ff */
[-C--:B------:R-:W-:Y:S02]  /*0b20*/  @!P6 IADD3 R8, R8, -R21.reuse, RZ ;  /* 0x800000150808e210 */ /* 0x080fe40007ffe0ff */
[-C--:B------:R-:W-:Y:S01]  /*0b30*/  @!P3 IADD3 R11, R11, -R21.reuse, RZ ;  /* 0x800000150b0bb210 */ /* 0x080fe20007ffe0ff */
[----:B------:R-:W-:Y:S01]  /*0b40*/  IMAD.HI R14, R26, 0x2fa0be83, RZ ;  /* 0x2fa0be831a0e7827 */ /* 0x000fe200078e02ff */
[----:B------:R-:W-:Y:S02]  /*0b50*/  @!P5 IADD3 R3, R3, -R21, RZ ;  /* 0x800000150303d210 */ /* 0x000fe40007ffe0ff */
[----:B------:R-:W-:Y:S01]  /*0b60*/  ISETP.GE.AND P0, PT, R19, RZ, PT ;  /* 0x000000ff1300720c */ /* 0x000fe20003f06270 */
[----:B------:R-:W-:Y:S01]  /*0b70*/  IMAD.HI R16, R28, 0x2fa0be83, RZ ;  /* 0x2fa0be831c107827 */ /* 0x000fe200078e02ff */
[----:B------:R-:W-:-:S02]  /*0b80*/  ISETP.GE.AND P6, PT, R23, RZ, PT ;  /* 0x000000ff1700720c */ /* 0x000fc40003fc6270 */
[----:B------:R-:W-:Y:S02]  /*0b90*/  ISETP.GE.AND P3, PT, R17, RZ, PT ;  /* 0x000000ff1100720c */ /* 0x000fe40003f66270 */
[----:B------:R-:W-:Y:S02]  /*0ba0*/  ISETP.GE.AND P5, PT, R18, RZ, PT ;  /* 0x000000ff1200720c */ /* 0x000fe40003fa6270 */
[----:B------:R-:W-:Y:S02]  /*0bb0*/  SHF.R.U32.HI R13, RZ, 0x1f, R4 ;  /* 0x0000001fff0d7819 */ /* 0x000fe40000011604 */
[----:B------:R-:W-:Y:S02]  /*0bc0*/  SHF.R.U32.HI R15, RZ, 0x1f, R12 ;  /* 0x0000001fff0f7819 */ /* 0x000fe4000001160c */
[----:B------:R-:W-:Y:S02]  /*0bd0*/  SHF.R.U32.HI R17, RZ, 0x1f, R14 ;  /* 0x0000001fff117819 */ /* 0x000fe4000001160e */
[----:B------:R-:W-:-:S02]  /*0be0*/  SHF.R.U32.HI R19, RZ, 0x1f, R16 ;  /* 0x0000001fff137819 */ /* 0x000fc40000011610 */
[----:B------:R-:W-:Y:S02]  /*0bf0*/  LEA.HI.SX32 R13, R4, R13, 0x1b ;  /* 0x0000000d040d7211 */ /* 0x000fe400078fdaff */
[----:B------:R-:W-:Y:S02]  /*0c00*/  @!P1 IADD3 R2, R2, -R21, RZ ;  /* 0x8000001502029210 */ /* 0x000fe40007ffe0ff */
[----:B------:R-:W-:Y:S02]  /*0c10*/  LEA.HI.SX32 R15, R12, R15, 0x1b ;  /* 0x0000000f0c0f7211 */ /* 0x000fe400078fdaff */
[----:B------:R-:W-:Y:S02]  /*0c20*/  LEA.HI.SX32 R17, R14, R17, 0x1b ;  /* 0x000000110e117211 */ /* 0x000fe400078fdaff */
[----:B------:R-:W-:Y:S01]  /*0c30*/  LEA.HI.SX32 R19, R16, R19, 0x1b ;  /* 0x0000001310137211 */ /* 0x000fe200078fdaff */
[----:B------:R-:W-:Y:S01]  /*0c40*/  IMAD R16, R13, -0xac, R22 ;  /* 0xffffff540d107824 */ /* 0x000fe200078e0216 */
[----:B------:R-:W-:Y:S01]  /*0c50*/  ISETP.NE.AND P1, PT, R0, RZ, PT ;  /* 0x000000ff0000720c */ /* 0x000fe20003f25270 */
[----:B------:R-:W-:Y:S01]  /*0c60*/  IMAD R18, R15, -0xac, R24 ;  /* 0xffffff540f127824 */ /* 0x000fe200078e0218 */
[----:B------:R-:W-:Y:S01]  /*0c70*/  LOP3.LUT R0, RZ, R0, RZ, 0x33, !PT ;  /* 0x00000000ff007212 */ /* 0x000fe200078e33ff */
[----:B------:R-:W-:Y:S01]  /*0c80*/  IMAD R22, R17, -0xac, R26 ;  /* 0xffffff5411167824 */ /* 0x000fe200078e021a */
[----:B------:R-:W-:Y:S01]  /*0c90*/  LOP3.LUT R21, R122, 0x1c, RZ, 0xc0, !PT ;  /* 0x0000001c7a157812 */ /* 0x000fe200078ec0ff */
[----:B------:R-:W-:Y:S01]  /*0ca0*/  IMAD R24, R19, -0xac, R28 ;  /* 0xffffff5413187824 */ /* 0x000fe200078e021c */
[----:B------:R-:W-:-:S02]  /*0cb0*/  LOP3.LUT R12, R7, 0x70, RZ, 0xfc, !PT ;  /* 0x00000070070c7812 */ /* 0x000fc400078efcff */
[----:B------:R-:W-:Y:S01]  /*0cc0*/  @!P0 IADD3 R8, -R8, RZ, RZ ;  /* 0x000000ff08088210 */ /* 0x000fe20007ffe1ff */
[--C-:B------:R-:W-:Y:S01]  /*0cd0*/  IMAD R16, R16, 0xac, R21.reuse ;  /* 0x000000ac10107824 */ /* 0x100fe200078e0215 */
[----:B------:R-:W-:Y:S01]  /*0ce0*/  @!P4 IADD3 R9, -R9, RZ, RZ ;  /* 0x000000ff0909c210 */ /* 0x000fe20007ffe1ff */
[--C-:B------:R-:W-:Y:S01]  /*0cf0*/  IMAD R18, R18, 0xac, R21.reuse ;  /* 0x000000ac12127824 */ /* 0x100fe200078e0215 */
[----:B------:R-:W-:Y:S01]  /*0d00*/  @!P6 IADD3 R10, -R10, RZ, RZ ;  /* 0x000000ff0a0ae210 */ /* 0x000fe20007ffe1ff */
[--C-:B------:R-:W-:Y:S01]  /*0d10*/  IMAD R22, R22, 0xac, R21.reuse ;  /* 0x000000ac16167824 */ /* 0x100fe200078e0215 */
[----:B------:R-:W-:Y:S01]  /*0d20*/  @!P2 IADD3 R11, -R11, RZ, RZ ;  /* 0x000000ff0b0ba210 */ /* 0x000fe20007ffe1ff */
[----:B------:R-:W-:Y:S01]  /*0d30*/  IMAD R24, R24, 0xac, R21 ;  /* 0x000000ac18187824 */ /* 0x000fe200078e0215 */
[----:B------:R-:W-:Y:S01]  /*0d40*/  @!P3 IADD3 R3, -R3, RZ, RZ ;  /* 0x000000ff0303b210 */ /* 0x000fe20007ffe1ff */
[----:B------:R-:W-:Y:S01]  /*0d50*/  IMAD.WIDE R30, R16, R29, c[0x0][0x168] ;  /* 0x00005a00101e7625 */ /* 0x000fe200078e021d */
[----:B------:R-:W-:-:S02]  /*0d60*/  @!P5 IADD3 R2, -R2, RZ, RZ ;  /* 0x000000ff0202d210 */ /* 0x000fc40007ffe1ff */
[----:B------:R-:W-:Y:S01]  /*0d70*/  SEL R26, R0, R5, !P1 ;  /* 0x00000005001a7207 */ /* 0x000fe20004800000 */
[----:B------:R-:W-:Y:S01]  /*0d80*/  IMAD.WIDE R32, R18, R29, c[0x0][0x168] ;  /* 0x00005a0012207625 */ /* 0x000fe200078e021d */
[----:B------:R-:W-:Y:S02]  /*0d90*/  LEA R12, R12, R21, 0x5 ;  /* 0x000000150c0c7211 */ /* 0x000fe400078e28ff */
[----:B------:R-:W-:Y:S01]  /*0da0*/  SEL R28, R0, R6, !P1 ;  /* 0x00000006001c7207 */ /* 0x000fe20004800000 */
[----:B------:R-:W-:Y:S01]  /*0db0*/  IMAD.WIDE R34, R22, R29, c[0x0][0x168] ;  /* 0x00005a0016227625 */ /* 0x000fe200078e021d */
[C---:B------:R-:W-:Y:S02]  /*0dc0*/  SEL R38, R0.reuse, R8, !P1 ;  /* 0x0000000800267207 */ /* 0x040fe40004800000 */
[----:B------:R-:W-:Y:S01]  /*0dd0*/  SEL R40, R0, R9, !P1 ;  /* 0x0000000900287207 */ /* 0x000fe20004800000 */
[--C-:B------:R-:W-:Y:S01]  /*0de0*/  IMAD R15, R28, 0xac, R21.reuse ;  /* 0x000000ac1c0f7824 */ /* 0x100fe200078e0215 */
[----:B------:R-:W-:Y:S01]  /*0df0*/  SEL R42, R0, R10, !P1 ;  /* 0x0000000a002a7207 */ /* 0x000fe20004800000 */
[--C-:B------:R-:W-:Y:S01]  /*0e00*/  IMAD R16, R38, 0xac, R21.reuse ;  /* 0x000000ac26107824 */ /* 0x100fe200078e0215 */
[----:B------:R-:W-:Y:S01]  /*0e10*/  SEL R44, R0, R11, !P1 ;  /* 0x0000000b002c7207 */ /* 0x000fe20004800000 */
[--C-:B------:R-:W-:Y:S01]  /*0e20*/  IMAD R18, R40, 0xac, R21.reuse ;  /* 0x000000ac28127824 */ /* 0x100fe200078e0215 */
[----:B------:R-:W-:Y:S01]  /*0e30*/  SEL R46, R0, R3, !P1 ;  /* 0x00000003002e7207 */ /* 0x000fe20004800000 */
[-C--:B------:R-:W-:Y:S01]  /*0e40*/  IMAD.WIDE R36, R24, R29.reuse, c[0x0][0x168] ;  /* 0x00005a0018247625 */ /* 0x080fe200078e021d */
[----:B------:R-:W-:Y:S01]  /*0e50*/  SEL R14, R0, R2, !P1 ;  /* 0x00000002000e7207 */ /* 0x000fe20004800000 */
[----:B------:R-:W-:Y:S01]  /*0e60*/  CS2R R40, SRZ ;  /* 0x0000000000287805 */ /* 0x000fe2000001ff00 */
[C---:B------:R-:W-:Y:S01]  /*0e70*/  LOP3.LUT R0, R7.reuse, 0x10, RZ, 0xfc, !PT ;  /* 0x0000001007007812 */ /* 0x040fe200078efcff */
[--C-:B------:R-:W-:Y:S01]  /*0e80*/  IMAD R22, R42, 0xac, R21.reuse ;  /* 0x000000ac2a167824 */ /* 0x100fe200078e0215 */
[C---:B------:R-:W-:Y:S01]  /*0e90*/  LOP3.LUT R2, R7.reuse, 0x20, RZ, 0xfc, !PT ;  /* 0x0000002007027812 */ /* 0x040fe200078efcff */
[--C-:B------:R-:W-:Y:S01]  /*0ea0*/  IMAD R28, R14, 0xac, R21.reuse ;  /* 0x000000ac0e1c7824 */ /* 0x100fe200078e0215 */
[C---:B------:R-:W-:Y:S01]  /*0eb0*/  LOP3.LUT R4, R7.reuse, 0x30, RZ, 0xfc, !PT ;  /* 0x0000003007047812 */ /* 0x040fe200078efcff */
[--C-:B------:R-:W-:Y:S01]  /*0ec0*/  IMAD R24, R44, 0xac, R21.reuse ;  /* 0x000000ac2c187824 */ /* 0x100fe200078e0215 */
[----:B------:R-:W-:Y:S01]  /*0ed0*/  SHF.L.U32 R124, R12, 0x2, RZ ;  /* 0x000000020c7c7819 */ /* 0x000fe200000006ff */
[--C-:B------:R-:W-:Y:S01]  /*0ee0*/  IMAD R12, R26, 0xac, R21.reuse ;  /* 0x000000ac1a0c7824 */ /* 0x100fe200078e0215 */
[----:B------:R-:W-:Y:S01]  /*0ef0*/  LOP3.LUT R6, R7, 0x40, RZ, 0xfc, !PT ;  /* 0x0000004007067812 */ /* 0x000fe200078efcff */
[----:B------:R-:W-:Y:S01]  /*0f00*/  IMAD.WIDE R14, R15, R29, c[0x0][0x160] ;  /* 0x000058000f0e7625 */ /* 0x000fe200078e021d */
[C---:B------:R-:W-:Y:S01]  /*0f10*/  LEA R138, R7.reuse, R21, 0x5 ;  /* 0x00000015078a7211 */ /* 0x040fe200078e28ff */
[----:B------:R-:W-:Y:S01]  /*0f20*/  CS2R R44, SRZ ;  /* 0x00000000002c7805 */ /* 0x000fe2000001ff00 */
[C---:B------:R-:W-:Y:S01]  /*0f30*/  LOP3.LUT R8, R7.reuse, 0x50, RZ, 0xfc, !PT ;  /* 0x0000005007087812 */ /* 0x040fe200078efcff */
[----:B------:R-:W-:Y:S01]  /*0f40*/  IMAD.WIDE R12, R12, R29, c[0x0][0x160] ;  /* 0x000058000c0c7625 */ /* 0x000fe200078e021d */
[-C--:B------:R-:W-:Y:S01]  /*0f50*/  LEA R0, R0, R21.reuse, 0x5 ;  /* 0x0000001500007211 */ /* 0x080fe200078e28ff */
[----:B------:R-:W-:Y:S01]  /*0f60*/  CS2R R42, SRZ ;  /* 0x00000000002a7805 */ /* 0x000fe2000001ff00 */
[----:B------:R-:W-:Y:S01]  /*0f70*/  LOP3.LUT R10, R7, 0x60, RZ, 0xfc, !PT ;  /* 0x00000060070a7812 */ /* 0x000fe200078efcff */
[----:B------:R-:W-:Y:S01]  /*0f80*/  IMAD R26, R46, 0xac, R21 ;  /* 0x000000ac2e1a7824 */ /* 0x000fe200078e0215 */
[----:B------:R-:W-:Y:S01]  /*0f90*/  LEA R2, R2, R21, 0x5 ;  /* 0x0000001502027211 */ /* 0x000fe200078e28ff */
[----:B------:R-:W-:Y:S01]  /*0fa0*/  IMAD.WIDE R16, R16, R29, c[0x0][0x160] ;  /* 0x0000580010107625 */ /* 0x000fe200078e021d */
[-C--:B------:R-:W-:Y:S01]  /*0fb0*/  LEA R4, R4, R21.reuse, 0x5 ;  /* 0x0000001504047211 */ /* 0x080fe200078e28ff */
[----:B------:R-:W-:Y:S01]  /*0fc0*/  CS2R R46, SRZ ;  /* 0x00000000002e7805 */ /* 0x000fe2000001ff00 */
[----:B------:R-:W-:Y:S01]  /*0fd0*/  LEA R6, R6, R21, 0x5 ;  /* 0x0000001506067211 */ /* 0x000fe200078e28ff */
[----:B------:R-:W-:Y:S01]  /*0fe0*/  IMAD.WIDE R18, R18, R29, c[0x0][0x160] ;  /* 0x0000580012127625 */ /* 0x000fe200078e021d */
[----:B------:R-:W-:Y:S01]  /*0ff0*/  SHF.L.U32 R138, R138, 0x2, RZ ;  /* 0x000000028a8a7819 */ /* 0x000fe200000006ff */
[----:B------:R-:W-:Y:S01]  /*1000*/  CS2R R38, SRZ ;  /* 0x0000000000267805 */ /* 0x000fe2000001ff00 */
[----:B------:R-:W-:Y:S01]  /*1010*/  LEA R8, R8, R21, 0x5 ;  /* 0x0000001508087211 */ /* 0x000fe200078e28ff */
[----:B------:R-:W-:Y:S01]  /*1020*/  IMAD.WIDE R22, R22, R29, c[0x0][0x160] ;  /* 0x0000580016167625 */ /* 0x000fe200078e021d */
[----:B------:R-:W-:Y:S01]  /*1030*/  SHF.L.U32 R136, R0, 0x2, RZ ;  /* 0x0000000200887819 */ /* 0x000fe200000006ff */
[----:B------:R1:W-:Y:S01]  /*1040*/  LDGSTS.E.BYPASS.128 [R138], [R12.64] ;  /* 0x000000000c8a7fae */ /* 0x0003e2000b901c48 */
[----:B------:R-:W-:Y:S01]  /*1050*/  LEA R10, R10, R21, 0x5 ;  /* 0x000000150a0a7211 */ /* 0x000fe200078e28ff */
[-C--:B------:R-:W-:Y:S01]  /*1060*/  IMAD.WIDE R24, R24, R29.reuse, c[0x0][0x160] ;  /* 0x0000580018187625 */ /* 0x080fe200078e021d */
[----:B------:R-:W-:Y:S01]  /*1070*/  SHF.L.U32 R134, R2, 0x2, RZ ;  /* 0x0000000202867819 */ /* 0x000fe200000006ff */
[----:B------:R2:W-:Y:S01]  /*1080*/  LDGSTS.E.BYPASS.128 [R136], [R14.64] ;  /* 0x000000000e887fae */ /* 0x0005e2000b901c48 */
[----:B------:R-:W-:Y:S01]  /*1090*/  SHF.L.U32 R132, R4, 0x2, RZ ;  /* 0x0000000204847819 */ /* 0x000fe200000006ff */
[-C--:B------:R-:W-:Y:S01]  /*10a0*/  IMAD.WIDE R26, R26, R29.reuse, c[0x0][0x160] ;  /* 0x000058001a1a7625 */ /* 0x080fe200078e021d */
[----:B------:R-:W-:Y:S01]  /*10b0*/  SHF.L.U32 R130, R6, 0x2, RZ ;  /* 0x0000000206827819 */ /* 0x000fe200000006ff */
[----:B------:R3:W-:Y:S01]  /*10c0*/  LDGSTS.E.BYPASS.128 [R134], [R16.64] ;  /* 0x0000000010867fae */ /* 0x0007e2000b901c48 */
[----:B------:R-:W-:Y:S01]  /*10d0*/  SHF.L.U32 R128, R8, 0x2, RZ ;  /* 0x0000000208807819 */ /* 0x000fe200000006ff */
[----:B------:R-:W-:Y:S01]  /*10e0*/  IMAD.WIDE R28, R28, R29, c[0x0][0x160] ;  /* 0x000058001c1c7625 */ /* 0x000fe200078e021d */
[----:B------:R-:W-:Y:S01]  /*10f0*/  SHF.L.U32 R126, R10, 0x2, RZ ;  /* 0x000000020a7e7819 */ /* 0x000fe200000006ff */
[----:B------:R4:W-:Y:S01]  /*1100*/  LDGSTS.E.BYPASS.128 [R132], [R18.64] ;  /* 0x0000000012847fae */ /* 0x0009e2000b901c48 */
[----:B------:R-:W-:-:S02]  /*1110*/  IADD3 R2, P0, R14, 0x100, RZ ;  /* 0x000001000e027810 */ /* 0x000fc40007f1e0ff */
[----:B------:R-:W-:Y:S01]  /*1120*/  IADD3 R0, P1, R12, 0x100, RZ ;  /* 0x000001000c007810 */ /* 0x000fe20007f3e0ff */
[----:B------:R1:W-:Y:S01]  /*1130*/  LDGSTS.E.BYPASS.128 [R130], [R22.64] ;  /* 0x0000000016827fae */ /* 0x0003e2000b901c48 */
[----:B------:R-:W-:Y:S02]  /*1140*/  IADD3.X R5, RZ, R15, RZ, P0, !PT ;  /* 0x0000000fff057210 */ /* 0x000fe400007fe4ff */
[----:B------:R-:W-:Y:S01]  /*1150*/  IADD3.X R3, RZ, R13, RZ, P1, !PT ;  /* 0x0000000dff037210 */ /* 0x000fe20000ffe4ff */
[----:B------:R1:W-:Y:S01]  /*1160*/  LDGSTS.E.BYPASS.128 [R128], [R24.64] ;  /* 0x0000000018807fae */ /* 0x0003e2000b901c48 */
[----:B------:R-:W-:Y:S02]  /*1170*/  IADD3 R6, P0, R18, 0x100, RZ ;  /* 0x0000010012067810 */ /* 0x000fe40007f1e0ff */
[----:B------:R-:W-:Y:S01]  /*1180*/  IADD3 R4, P1, R16, 0x100, RZ ;  /* 0x0000010010047810 */ /* 0x000fe20007f3e0ff */
[----:B------:R1:W-:Y:S01]  /*1190*/  LDGSTS.E.BYPASS.128 [R126], [R26.64] ;  /* 0x000000001a7e7fae */ /* 0x0003e2000b901c48 */
[----:B------:R-:W-:-:S02]  /*11a0*/  IADD3.X R9, RZ, R19, RZ, P0, !PT ;  /* 0x00000013ff097210 */ /* 0x000fc400007fe4ff */
[----:B------:R-:W-:Y:S01]  /*11b0*/  IADD3.X R7, RZ, R17, RZ, P1, !PT ;  /* 0x00000011ff077210 */ /* 0x000fe20000ffe4ff */
[----:B------:R1:W-:Y:S01]  /*11c0*/  LDGSTS.E.BYPASS.128 [R124], [R28.64] ;  /* 0x000000001c7c7fae */ /* 0x0003e2000b901c48 */
[----:B------:R-:W-:Y:S02]  /*11d0*/  IADD3 R10, P0, R24, 0x100, RZ ;  /* 0x00000100180a7810 */ /* 0x000fe40007f1e0ff */
[----:B------:R-:W-:Y:S01]  /*11e0*/  IADD3 R8, P1, R22, 0x100, RZ ;  /* 0x0000010016087810 */ /* 0x000fe20007f3e0ff */
[----:B------:R-:W0:Y:S01]  /*11f0*/  LDGDEPBAR ;  /* 0x00000000000079af */ /* 0x000e220000000000 */
[----:B------:R-:W-:Y:S02]  /*1200*/  IADD3 R121, -R21, 0x6c, RZ ;  /* 0x0000006c15797810 */ /* 0x000fe40007ffe1ff */
[----:B------:R-:W-:Y:S01]  /*1210*/  IADD3.X R11, RZ, R23, RZ, P1, !PT ;  /* 0x00000017ff0b7210 */ /* 0x000fe20000ffe4ff */
[----:B------:R1:W-:Y:S01]  /*1220*/  LDGSTS.E.BYPASS.128 [R138+0x8000], [R30.64] ;  /* 0x080000001e8a7fae */ /* 0x0003e2000b901c48 */
[----:B------:R-:W-:-:S02]  /*1230*/  LOP3.LUT R122, R122, 0x3c, RZ, 0xc0, !PT ;  /* 0x0000003c7a7a7812 */ /* 0x000fc400078ec0ff */
[----:B------:R-:W-:Y:S01]  /*1240*/  IMNMX.U32 R121, R121, 0x6c, PT ;  /* 0x0000006c79797817 */ /* 0x000fe20003800000 */
[----:B------:R1:W-:Y:S04]  /*1250*/  LDGSTS.E.BYPASS.128 [R136+0x8000], [R32.64] ;  /* 0x0800000020887fae */ /* 0x0003e8000b901c48 */
[----:B------:R1:W-:Y:S04]  /*1260*/  LDGSTS.E.BYPASS.128 [R134+0x8000], [R34.64] ;  /* 0x0800000022867fae */ /* 0x0003e8000b901c48 */
[----:B------:R1:W-:Y:S04]  /*1270*/  LDGSTS.E.BYPASS.128 [R132+0x8000], [R36.64] ;  /* 0x0800000024847fae */ /* 0x0003e8000b901c48 */
[----:B------:R-:W0:Y:S04]  /*1280*/  LDGDEPBAR ;  /* 0x00000000000079af */ /* 0x000e280000000000 */
[----:B------:R-:W-:Y:S06]  /*1290*/  BAR.SYNC 0x0 ;  /* 0x0000000000007b1d */ /* 0x000fec0000000000 */
[----:B------:R-:W-:Y:S01]  /*12a0*/  @!PT LDS RZ, [RZ] ;  /* 0x00000000fffff984 */ /* 0x000fe20000000800 */
[----:B------:R-:W-:Y:S01]  /*12b0*/  @!PT LDS RZ, [RZ] ;  /* 0x00000000fffff984 */ /* 0x000fe20000000800 */
[----:B------:R-:W-:Y:S01]  /*12c0*/  @!PT LDS RZ, [RZ] ;  /* 0x00000000fffff984 */ /* 0x000fe20000000800 */
[----:B------:R1:W-:Y:S04]  /*12d0*/  LDGSTS.E.BYPASS.128 [R138+0x4000], [R12.64+0x80] ;  /* 0x040000800c8a7fae */ /* 0x0003e8000b901c48 */
[----:B------:R2:W-:Y:S04]  /*12e0*/  LDGSTS.E.BYPASS.128 [R136+0x4000], [R14.64+0x80] ;  /* 0x040000800e887fae */ /* 0x0005e8000b901c48 */
[----:B------:R3:W-:Y:S04]  /*12f0*/  LDGSTS.E.BYPASS.128 [R134+0x4000], [R16.64+0x80] ;  /* 0x0400008010867fae */ /* 0x0007e8000b901c48 */
[----:B------:R4:W-:Y:S01]  /*1300*/  LDGSTS.E.BYPASS.128 [R132+0x4000], [R18.64+0x80] ;  /* 0x0400008012847fae */ /* 0x0009e2000b901c48 */
[----:B-1----:R-:W-:-:S02]  /*1310*/  IADD3.X R13, RZ, R25, RZ, P0, !PT ;  /* 0x00000019ff0d7210 */ /* 0x002fc400007fe4ff */
[----:B------:R-:W-:Y:S01]  /*1320*/  IADD3 R12, P1, R26, 0x100, RZ ;  /* 0x000001001a0c7810 */ /* 0x000fe20007f3e0ff */
[----:B------:R1:W-:Y:S01]  /*1330*/  LDGSTS.E.BYPASS.128 [R130+0x4000], [R22.64+0x80] ;  /* 0x0400008016827fae */ /* 0x0003e2000b901c48 */
[----:B--2---:R-:W-:Y:S02]  /*1340*/  IADD3 R14, P0, R28, 0x100, RZ ;  /* 0x000001001c0e7810 */ /* 0x004fe40007f1e0ff */
[----:B------:R-:W-:Y:S01]  /*1350*/  IADD3.X R15, RZ, R27, RZ, P1, !PT ;  /* 0x0000001bff0f7210 */ /* 0x000fe20000ffe4ff */
[----:B------:R2:W-:Y:S01]  /*1360*/  LDGSTS.E.BYPASS.128 [R128+0x4000], [R24.64+0x80] ;  /* 0x0400008018807fae */ /* 0x0005e2000b901c48 */
[----:B---3--:R-:W-:Y:S02]  /*1370*/  IADD3.X R17, RZ, R29, RZ, P0, !PT ;  /* 0x0000001dff117210 */ /* 0x008fe400007fe4ff */
[----:B------:R-:W-:Y:S01]  /*1380*/  IADD3 R16, P1, R30, 0x100, RZ ;  /* 0x000001001e107810 */ /* 0x000fe20007f3e0ff */
[----:B------:R3:W-:Y:S01]  /*1390*/  LDGSTS.E.BYPASS.128 [R126+0x4000], [R26.64+0x80] ;  /* 0x040000801a7e7fae */ /* 0x0007e2000b901c48 */
[----:B----4-:R-:W-:-:S02]  /*13a0*/  IADD3 R18, P0, R32, 0x100, RZ ;  /* 0x0000010020127810 */ /* 0x010fc40007f1e0ff */
[----:B------:R-:W-:Y:S01]  /*13b0*/  IADD3.X R19, RZ, R31, RZ, P1, !PT ;  /* 0x0000001fff137210 */ /* 0x000fe20000ffe4ff */
[----:B------:R4:W-:Y:S01]  /*13c0*/  LDGSTS.E.BYPASS.128 [R124+0x4000], [R28.64+0x80] ;  /* 0x040000801c7c7fae */ /* 0x0009e2000b901c48 */
[----:B------:R-:W-:Y:S02]  /*13d0*/  IADD3.X R112, RZ, R33, RZ, P0, !PT ;  /* 0x00000021ff707210 */ /* 0x000fe400007fe4ff */
[----:B------:R-:W-:Y:S01]  /*13e0*/  IADD3 R116, P0, R36, 0x100, RZ ;  /* 0x0000010024747810 */ /* 0x000fe20007f1e0ff */
[----:B------:R-:W0:Y:S01]  /*13f0*/  LDGDEPBAR ;  /* 0x00000000000079af */ /* 0x000e220000000000 */
[----:B------:R-:W-:Y:S01]  /*1400*/  IADD3 R114, P1, R34, 0x100, RZ ;  /* 0x0000010022727810 */ /* 0x000fe20007f3e0ff */
[----:B--2---:R-:W-:Y:S01]  /*1410*/  CS2R R24, SRZ ;  /* 0x0000000000187805 */ /* 0x004fe2000001ff00 */
[----:B------:R-:W-:Y:S01]  /*1420*/  IADD3.X R115, RZ, R37, RZ, P0, !PT ;  /* 0x00000025ff737210 */ /* 0x000fe200007fe4ff */
[----:B------:R2:W-:Y:S01]  /*1430*/  LDGSTS.E.BYPASS.128 [R138+0xa000], [R30.64+0x80] ;  /* 0x0a0000801e8a7fae */ /* 0x0005e2000b901c48 */
[----:B------:R-:W-:Y:S01]  /*1440*/  IADD3.X R113, RZ, R35, RZ, P1, !PT ;  /* 0x00000023ff717210 */ /* 0x000fe20000ffe4ff */
[----:B---3--:R-:W-:-:S02]  /*1450*/  CS2R R26, SRZ ;  /* 0x00000000001a7805 */ /* 0x008fc4000001ff00 */
[----:B------:R1:W-:Y:S01]  /*1460*/  LDGSTS.E.BYPASS.128 [R136+0xa000], [R32.64+0x80] ;  /* 0x0a00008020887fae */ /* 0x0003e2000b901c48 */
[----:B----4-:R-:W-:-:S03]  /*1470*/  CS2R R28, SRZ ;  /* 0x00000000001c7805 */ /* 0x010fc6000001ff00 */
[----:B------:R1:W-:Y:S04]  /*1480*/  LDGSTS.E.BYPASS.128 [R134+0xa000], [R34.64+0x80] ;  /* 0x0a00008022867fae */ /* 0x0003e8000b901c48 */
[----:B------:R3:W-:Y:S01]  /*1490*/  LDGSTS.E.BYPASS.128 [R132+0xa000], [R36.64+0x80] ;  /* 0x0a00008024847fae */ /* 0x0007e2000b901c48 */
[----:B--2---:R-:W-:Y:S01]  /*14a0*/  CS2R R30, SRZ ;  /* 0x00000000001e7805 */ /* 0x004fe2000001ff00 */
[----:B------:R-:W-:Y:S02]  /*14b0*/  UMOV UR8, 0x8000 ;  /* 0x0000800000087882 */ /* 0x000fe40000000000 */
[----:B------:R-:W0:Y:S01]  /*14c0*/  LDGDEPBAR ;  /* 0x00000000000079af */ /* 0x000e220000000000 */
[----:B---3--:R-:W-:Y:S01]  /*14d0*/  CS2R R36, SRZ ;  /* 0x0000000000247805 */ /* 0x008fe2000001ff00 */
[----:B------:R-:W-:-:S04]  /*14e0*/  DEPBAR.LE SB0, 0x2 ;  /* 0x000080800000791a */ /* 0x000fc80000000000 */
[----:B-1----:R-:W-:Y:S06]  /*14f0*/  BAR.SYNC 0x0 ;  /* 0x0000000000007b1d */ /* 0x002fec0000000000 */
.L_x_1:
[----:B------:R-:W-:Y:S01]  /*1500*/  LEA R125, R122, UR8, 0x7 ;  /* 0x000000087a7d7c11 */ /* 0x000fe2000f8e38ff */
[----:B------:R-:W-:Y:S01]  /*1510*/  LDS.128 R20, [R120.X4+UR5] ;  /* 0x0000000578147984 */ /* 0x000fe20008004c00 */
[----:B------:R-:W-:Y:S01]  /*1520*/  IADD3 R123, R123, 0x20, RZ ;  /* 0x000000207b7b7810 */ /* 0x000fe20007ffe0ff */
[----:B------:R-:W-:Y:S01]  /*1530*/  ULDC.64 UR10, c[0x0][0x118] ;  /* 0x00004600000a7ab9 */ /* 0x000fe20000000a00 */
[----:B------:R-:W-:Y:S01]  /*1540*/  IADD3 R119, R119, 0x1, RZ ;  /* 0x0000000177777810 */ /* 0x000fe20007ffe0ff */
[----:B------:R-:W1:Y:S01]  /*1550*/  LDS.128 R76, [R125+0x100] ;  /* 0x000100007d4c7984 */ /* 0x000e620000000c00 */
[----:B------:R-:W-:Y:S02]  /*1560*/  UIADD3 UR4, UR4, 0x1, URZ ;  /* 0x0000000104047890 */ /* 0x000fe4000fffe03f */
[----:B------:R-:W-:Y:S01]  /*1570*/  ISETP.GE.AND P1, PT, R119, 0x2, PT ;  /* 0x000000027700780c */ /* 0x000fe20003f26270 */
[----:B------:R-:W2:Y:S01]  /*1580*/  LDS.128 R52, [R125] ;  /* 0x000000007d347984 */ /* 0x000ea20000000c00 */
[----:B------:R-:W-:-:S02]  /*1590*/  UISETP.GE.AND UP0, UPT, UR4, 0x2, UPT ;  /* 0x000000020400788c */ /* 0x000fc4000bf06270 */
[----:B------:R-:W-:Y:S01]  /*15a0*/  SEL R119, R119, RZ, !P1 ;  /* 0x000000ff77777207 */ /* 0x000fe20004800000 */
[----:B------:R-:W3:Y:S01]  /*15b0*/  LDS.128 R32, [R125+0x80] ;  /* 0x000080007d207984 */ /* 0x000ee20000000c00 */
[----:B------:R-:W-:-:S03]  /*15c0*/  USEL UR4, UR4, URZ, !UP0 ;  /* 0x0000003f04047287 */ /* 0x000fc6000c000000 */
[----:B------:R-:W4:Y:S01]  /*15d0*/  LDS.128 R100, [R125+0x180] ;  /* 0x000180007d647984 */ /* 0x000f220000000c00 */
[----:B------:R-:W-:-:S03]  /*15e0*/  ULEA UR8, UR4, 0x8000, 0xd ;  /* 0x0000800004087891 */ /* 0x000fc6000f8e683f */
[----:B------:R-:W4:Y:S04]  /*15f0*/  LDS.128 R104, [R120.X4+UR5+0x80] ;  /* 0x0000800578687984 */ /* 0x000f280008004c00 */
[----:B------:R-:W4:Y:S01]  /*1600*/  LDS.128 R88, [R120.X4+UR5+0x100] ;  /* 0x0001000578587984 */ /* 0x000f220008004c00 */
[C---:B-1----:R-:W-:Y:S01]  /*1610*/  FFMA R110, R20.reuse, R76, R110 ;  /* 0x0000004c146e7223 */ /* 0x042fe2000000006e */
[----:B--2---:R-:W-:-:S03]  /*1620*/  FFMA R108, R20, R52, R108 ;  /* 0x00000034146c7223 */ /* 0x004fc6000000006c */
[C---:B------:R-:W-:Y:S01]  /*1630*/  FFMA R127, R21.reuse, R77, R110 ;  /* 0x0000004d157f7223 */ /* 0x040fe2000000006e */
[----:B---3--:R-:W-:Y:S01]  /*1640*/  FFMA R140, R20, R32, R109 ;  /* 0x00000020148c7223 */ /* 0x008fe2000000006d */
[C---:B------:R-:W-:Y:S02]  /*1650*/  FFMA R131, R21.reuse, R53, R108 ;  /* 0x0000003515837223 */ /* 0x040fe4000000006c */
[----:B------:R-:W-:Y:S01]  /*1660*/  FFMA R142, R22, R78, R127 ;  /* 0x0000004e168e7223 */ /* 0x000fe2000000007f */
[----:B----4-:R-:W-:Y:S01]  /*1670*/  FFMA R20, R20, R100, R111 ;  /* 0x0000006414147223 */ /* 0x010fe2000000006f */
[C---:B------:R-:W-:Y:S01]  /*1680*/  FFMA R129, R21.reuse, R33, R140 ;  /* 0x0000002115817223 */ /* 0x040fe2000000008c */
[----:B------:R-:W1:Y:S02]  /*1690*/  LDS.128 R108, [R120.X4+UR5+0x180] ;  /* 0x00018005786c7984 */ /* 0x000e640008004c00 */
[----:B------:R-:W-:Y:S01]  /*16a0*/  FFMA R21, R21, R101, R20 ;  /* 0x0000006515157223 */ /* 0x000fe20000000014 */
[C---:B------:R-:W-:Y:S01]  /*16b0*/  FFMA R140, R22.reuse, R34, R129 ;  /* 0x00000022168c7223 */ /* 0x040fe20000000081 */
[----:B------:R-:W-:Y:S01]  /*16c0*/  FFMA R20, R22, R54, R131 ;  /* 0x0000003616147223 */ /* 0x000fe20000000083 */
[----:B------:R-:W-:Y:S01]  /*16d0*/  FFMA R66, R104, R76, R66 ;  /* 0x0000004c68427223 */ /* 0x000fe20000000042 */
[----:B------:R-:W-:Y:S01]  /*16e0*/  FFMA R22, R22, R102, R21 ;  /* 0x0000006616167223 */ /* 0x000fe20000000015 */
[C---:B------:R-:W-:Y:S01]  /*16f0*/  FFMA R64, R104.reuse, R52, R64 ;  /* 0x0000003468407223 */ /* 0x040fe20000000040 */
[C---:B------:R-:W-:Y:S01]  /*1700*/  FFMA R127, R23.reuse, R55, R20 ;  /* 0x00000037177f7223 */ /* 0x040fe20000000014 */
[C---:B------:R-:W-:Y:S01]  /*1710*/  FFMA R20, R104.reuse, R32, R65 ;  /* 0x0000002068147223 */ /* 0x040fe20000000041 */
[C---:B------:R-:W-:Y:S01]  /*1720*/  FFMA R133, R23.reuse, R103, R22 ;  /* 0x0000006717857223 */ /* 0x040fe20000000016 */
[----:B------:R-:W-:Y:S01]  /*1730*/  FFMA R22, R104, R100, R67 ;  /* 0x0000006468167223 */ /* 0x000fe20000000043 */
[C---:B------:R-:W-:Y:S01]  /*1740*/  FFMA R129, R23.reuse, R35, R140 ;  /* 0x0000002317817223 */ /* 0x040fe2000000008c */
[----:B------:R-:W-:Y:S01]  /*1750*/  FFMA R131, R23, R79, R142 ;  /* 0x0000004f17837223 */ /* 0x000fe2000000008e */
[C---:B------:R-:W-:Y:S01]  /*1760*/  FFMA R135, R105.reuse, R33, R20 ;  /* 0x0000002169877223 */ /* 0x040fe20000000014 */
[C---:B------:R-:W-:Y:S01]  /*1770*/  FFMA R65, R105.reuse, R101, R22 ;  /* 0x0000006569417223 */ /* 0x040fe20000000016 */
[C---:B------:R-:W-:Y:S01]  /*1780*/  FFMA R67, R105.reuse, R77, R66 ;  /* 0x0000004d69437223 */ /* 0x040fe20000000042 */
[----:B------:R-:W2:Y:S01]  /*1790*/  LDS.128 R20, [R120.X4+UR5+0x1000] ;  /* 0x0010000578147984 */ /* 0x000ea20008004c00 */
[----:B------:R-:W-:Y:S01]  /*17a0*/  FFMA R105, R105, R53, R64 ;  /* 0x0000003569697223 */ /* 0x000fe20000000040 */
        /* <DEDUP_REMOVED lines=9> */
[----:B------:R-:W-:Y:S01]  /*1840*/  FFMA R36, R88, R52, R36 ;  /* 0x0000003458247223 */ /* 0x000fe20000000024 */
[C---:B------:R-:W-:Y:S01]  /*1850*/  FFMA R67, R89.reuse, R77, R64 ;  /* 0x0000004d59437223 */ /* 0x040fe20000000040 */
[C---:B------:R-:W-:Y:S01]  /*1860*/  FFMA R65, R89.reuse, R101, R66 ;  /* 0x0000006559417223 */ /* 0x040fe20000000042 */
[C---:B------:R-:W-:Y:S01]  /*1870*/  FFMA R139, R89.reuse, R33, R38 ;  /* 0x00000021598b7223 */ /* 0x040fe20000000026 */
[----:B------:R-:W-:Y:S01]  /*1880*/  FFMA R89, R89, R53, R36 ;  /* 0x0000003559597223 */ /* 0x000fe20000000024 */
[C---:B------:R-:W-:Y:S01]  /*1890*/  FFMA R66, R90.reuse, R78, R67 ;  /* 0x0000004e5a427223 */ /* 0x040fe20000000043 */
[----:B------:R-:W3:Y:S01]  /*18a0*/  LDS.128 R36, [R120.X4+UR5+0x1080] ;  /* 0x0010800578247984 */ /* 0x000ee20008004c00 */
[C---:B------:R-:W-:Y:S01]  /*18b0*/  FFMA R64, R90.reuse, R34, R139 ;  /* 0x000000225a407223 */ /* 0x040fe2000000008b */
[C---:B------:R-:W-:Y:S01]  /*18c0*/  FFMA R88, R90.reuse, R102, R65 ;  /* 0x000000665a587223 */ /* 0x040fe20000000041 */
[----:B------:R-:W-:Y:S01]  /*18d0*/  FFMA R90, R90, R54, R89 ;  /* 0x000000365a5a7223 */ /* 0x000fe20000000059 */
[C---:B------:R-:W-:Y:S01]  /*18e0*/  FFMA R139, R91.reuse, R79, R66 ;  /* 0x0000004f5b8b7223 */ /* 0x040fe20000000042 */
[----:B------:R-:W-:Y:S01]  /*18f0*/  FFMA R89, R91, R35, R64 ;  /* 0x000000235b597223 */ /* 0x000fe20000000040 */
[C---:B-1----:R-:W-:Y:S01]  /*1900*/  FFMA R64, R108.reuse, R76, R42 ;  /* 0x0000004c6c407223 */ /* 0x042fe2000000002a */
        /* <DEDUP_REMOVED lines=8> */
[----:B------:R-:W1:Y:S01]  /*1990*/  LDS.128 R40, [R120.X4+UR5+0x1100] ;  /* 0x0011000578287984 */ /* 0x000e620008004c00 */
[C---:B------:R-:W-:Y:S01]  /*19a0*/  FFMA R64, R110.reuse, R34, R143 ;  /* 0x000000226e407223 */ /* 0x040fe2000000008f */
[----:B------:R-:W-:Y:S01]  /*19b0*/  FFMA R141, R91, R103, R88 ;  /* 0x000000675b8d7223 */ /* 0x000fe20000000058 */
[C---:B------:R-:W-:Y:S01]  /*19c0*/  FFMA R88, R110.reuse, R102, R65 ;  /* 0x000000666e587223 */ /* 0x040fe20000000041 */
[----:B------:R-:W-:Y:S01]  /*19d0*/  FFMA R110, R110, R54, R109 ;  /* 0x000000366e6e7223 */ /* 0x000fe2000000006d */
[C---:B------:R-:W-:Y:S01]  /*19e0*/  FFMA R143, R111.reuse, R79, R66 ;  /* 0x0000004f6f8f7223 */ /* 0x040fe20000000042 */
[----:B------:R-:W-:Y:S01]  /*19f0*/  FFMA R109, R111, R35, R64 ;  /* 0x000000236f6d7223 */ /* 0x000fe20000000040 */
[----:B------:R-:W-:Y:S01]  /*1a00*/  FFMA R137, R107, R103, R104 ;  /* 0x000000676b897223 */ /* 0x000fe20000000068 */
[C---:B--2---:R-:W-:Y:S01]  /*1a10*/  FFMA R66, R20.reuse, R100, R75 ;  /* 0x0000006414427223 */ /* 0x044fe2000000004b */
[C---:B------:R-:W-:Y:S01]  /*1a20*/  FFMA R64, R20.reuse, R32, R73 ;  /* 0x0000002014407223 */ /* 0x040fe20000000049 */
[C---:B------:R-:W-:Y:S01]  /*1a30*/  FFMA R74, R20.reuse, R76, R74 ;  /* 0x0000004c144a7223 */ /* 0x040fe2000000004a */
[----:B------:R-:W-:Y:S01]  /*1a40*/  FFMA R20, R20, R52, R72 ;  /* 0x0000003414147223 */ /* 0x000fe20000000048 */
[C---:B------:R-:W-:Y:S01]  /*1a50*/  FFMA R73, R21.reuse, R101, R66 ;  /* 0x0000006515497223 */ /* 0x040fe20000000042 */
[C---:B------:R-:W-:Y:S01]  /*1a60*/  FFMA R147, R21.reuse, R33, R64 ;  /* 0x0000002115937223 */ /* 0x040fe20000000040 */
[C---:B------:R-:W-:Y:S01]  /*1a70*/  FFMA R75, R21.reuse, R77, R74 ;  /* 0x0000004d154b7223 */ /* 0x040fe2000000004a */
[----:B------:R-:W-:Y:S01]  /*1a80*/  FFMA R21, R21, R53, R20 ;  /* 0x0000003515157223 */ /* 0x000fe20000000014 */
[----:B------:R-:W2:Y:S01]  /*1a90*/  LDS.128 R64, [R120.X4+UR5+0x1180] ;  /* 0x0011800578407984 */ /* 0x000ea20008004c00 */
        /* <DEDUP_REMOVED lines=8> */
[C---:B---3--:R-:W-:Y:S01]  /*1b20*/  FFMA R22, R36.reuse, R100, R71 ;  /* 0x0000006424167223 */ /* 0x048fe20000000047 */
[C---:B------:R-:W-:Y:S01]  /*1b30*/  FFMA R20, R36.reuse, R32, R69 ;  /* 0x0000002024147223 */ /* 0x040fe20000000045 */
[C---:B------:R-:W-:Y:S01]  /*1b40*/  FFMA R70, R36.reuse, R76, R70 ;  /* 0x0000004c24467223 */ /* 0x040fe20000000046 */
[----:B------:R-:W-:Y:S01]  /*1b50*/  FFMA R36, R36, R52, R68 ;  /* 0x0000003424247223 */ /* 0x000fe20000000044 */
[C---:B------:R-:W-:Y:S01]  /*1b60*/  FFMA R69, R37.reuse, R101, R22 ;  /* 0x0000006525457223 */ /* 0x040fe20000000016 */
[C---:B------:R-:W-:Y:S01]  /*1b70*/  FFMA R151, R37.reuse, R33, R20 ;  /* 0x0000002125977223 */ /* 0x040fe20000000014 */
[C---:B------:R-:W-:Y:S01]  /*1b80*/  FFMA R71, R37.reuse, R77, R70 ;  /* 0x0000004d25477223 */ /* 0x040fe20000000046 */
[----:B------:R-:W3:Y:S01]  /*1b90*/  LDS.128 R20, [R120.X4+UR5+0x2000] ;  /* 0x0020000578147984 */ /* 0x000ee20008004c00 */
        /* <DEDUP_REMOVED lines=17> */
[----:B------:R-:W1:Y:S01]  /*1cb0*/  LDS.128 R36, [R120.X4+UR5+0x2080] ;  /* 0x0020800578247984 */ /* 0x000e620008004c00 */
[C---:B------:R-:W-:Y:S01]  /*1cc0*/  FFMA R70, R42.reuse, R102, R81 ;  /* 0x000000662a467223 */ /* 0x040fe20000000051 */
[C---:B------:R-:W-:Y:S01]  /*1cd0*/  FFMA R68, R42.reuse, R78, R83 ;  /* 0x0000004e2a447223 */ /* 0x040fe20000000053 */
[C---:B------:R-:W-:Y:S01]  /*1ce0*/  FFMA R40, R42.reuse, R34, R155 ;  /* 0x000000222a287223 */ /* 0x040fe2000000009b */
[----:B------:R-:W-:Y:S01]  /*1cf0*/  FFMA R42, R42, R54, R41 ;  /* 0x000000362a2a7223 */ /* 0x000fe20000000029 */
[C---:B------:R-:W-:Y:S01]  /*1d00*/  FFMA R155, R43.reuse, R103, R70 ;  /* 0x000000672b9b7223 */ /* 0x040fe20000000046 */
[C---:B--2---:R-:W-:Y:S01]  /*1d10*/  FFMA R50, R64.reuse, R76, R50 ;  /* 0x0000004c40327223 */ /* 0x044fe20000000032 */
[C---:B------:R-:W-:Y:S01]  /*1d20*/  FFMA R81, R43.reuse, R35, R40 ;  /* 0x000000232b517223 */ /* 0x040fe20000000028 */
[C---:B------:R-:W-:Y:S01]  /*1d30*/  FFMA R157, R43.reuse, R55, R42 ;  /* 0x000000372b9d7223 */ /* 0x040fe2000000002a */
[C---:B------:R-:W-:Y:S01]  /*1d40*/  FFMA R42, R64.reuse, R100, R51 ;  /* 0x00000064402a7223 */ /* 0x040fe20000000033 */
[C---:B------:R-:W-:Y:S01]  /*1d50*/  FFMA R40, R64.reuse, R32, R49 ;  /* 0x0000002040287223 */ /* 0x040fe20000000031 */
[----:B------:R-:W-:Y:S01]  /*1d60*/  FFMA R83, R43, R79, R68 ;  /* 0x0000004f2b537223 */ /* 0x000fe20000000044 */
        /* <DEDUP_REMOVED lines=28> */
[C---:B-1----:R-:W-:Y:S01]  /*1f30*/  FFMA R46, R36.reuse, R76, R46 ;  /* 0x0000004c242e7223 */ /* 0x042fe2000000002e */
        /* <DEDUP_REMOVED lines=9> */
[----:B------:R-:W1:Y:S01]  /*1fd0*/  LDS.128 R20, [R120.X4+UR5+0x3000] ;  /* 0x0030000578147984 */ /* 0x000e620008004c00 */
[----:B------:R-:W-:Y:S01]  /*1fe0*/  FFMA R37, R37, R53, R36 ;  /* 0x0000003525257223 */ /* 0x000fe20000000024 */
[C---:B------:R-:W-:Y:S01]  /*1ff0*/  FFMA R68, R38.reuse, R102, R45 ;  /* 0x0000006626447223 */ /* 0x040fe2000000002d */
[C---:B------:R-:W-:Y:S01]  /*2000*/  FFMA R66, R38.reuse, R78, R47 ;  /* 0x0000004e26427223 */ /* 0x040fe2000000002f */
[C---:B------:R-:W-:Y:S01]  /*2010*/  FFMA R44, R38.reuse, R34, R44 ;  /* 0x00000022262c7223 */ /* 0x040fe2000000002c */
        /* <DEDUP_REMOVED lines=13> */
[----:B------:R-:W-:Y:S01]  /*20f0*/  FFMA R91, R91, R55, R90 ;  /* 0x000000375b5b7223 */ /* 0x000fe2000000005a */
[----:B------:R-:W2:Y:S01]  /*2100*/  LDS.128 R28, [R120.X4+UR5+0x3080] ;  /* 0x00308005781c7984 */ /* 0x000ea20008004c00 */
[----:B------:R-:W-:Y:S01]  /*2110*/  FFMA R82, R42, R102, R37 ;  /* 0x000000662a527223 */ /* 0x000fe20000000025 */
[C---:B---3--:R-:W-:Y:S01]  /*2120*/  FFMA R36, R48.reuse, R100, R27 ;  /* 0x0000006430247223 */ /* 0x048fe2000000001b */
[C---:B------:R-:W-:Y:S01]  /*2130*/  FFMA R26, R48.reuse, R76, R26 ;  /* 0x0000004c301a7223 */ /* 0x040fe2000000001a */
[C---:B------:R-:W-:Y:S01]  /*2140*/  FFMA R24, R48.reuse, R52, R24 ;  /* 0x0000003430187223 */ /* 0x040fe20000000018 */
[----:B------:R-:W-:Y:S01]  /*2150*/  FFMA R48, R48, R32, R25 ;  /* 0x0000002030307223 */ /* 0x000fe20000000019 */
[C---:B------:R-:W-:Y:S01]  /*2160*/  FFMA R25, R49.reuse, R101, R36 ;  /* 0x0000006531197223 */ /* 0x040fe20000000024 */
[C---:B------:R-:W-:Y:S01]  /*2170*/  FFMA R27, R49.reuse, R77, R26 ;  /* 0x0000004d311b7223 */ /* 0x040fe2000000001a */
[----:B------:R-:W-:Y:S01]  /*2180*/  FFMA R37, R49, R53, R24 ;  /* 0x0000003531257223 */ /* 0x000fe20000000018 */
[----:B------:R-:W-:Y:S01]  /*2190*/  FFMA R107, R107, R55, R106 ;  /* 0x000000376b6b7223 */ /* 0x000fe2000000006a */
[C---:B------:R-:W-:Y:S01]  /*21a0*/  FFMA R104, R50.reuse, R102, R25 ;  /* 0x0000006632687223 */ /* 0x040fe20000000019 */
[-C--:B------:R-:W-:Y:S01]  /*21b0*/  FFMA R90, R50, R78.reuse, R27 ;  /* 0x0000004e325a7223 */ /* 0x080fe2000000001b */
[----:B------:R-:W-:Y:S01]  /*21c0*/  FFMA R80, R42, R78, R39 ;  /* 0x0000004e2a507223 */ /* 0x000fe20000000027 */
[----:B------:R-:W3:Y:S01]  /*21d0*/  LDS.128 R24, [R120.X4+UR5+0x3100] ;  /* 0x0031000578187984 */ /* 0x000ee20008004c00 */
[-C--:B------:R-:W-:Y:S01]  /*21e0*/  FFMA R106, R50, R54.reuse, R37 ;  /* 0x00000036326a7223 */ /* 0x080fe20000000025 */
[C---:B------:R-:W-:Y:S01]  /*21f0*/  FFMA R86, R42.reuse, R54, R41 ;  /* 0x000000362a567223 */ /* 0x040fe20000000029 */
[----:B------:R-:W-:Y:S01]  /*2200*/  FFMA R49, R49, R33, R48 ;  /* 0x0000002131317223 */ /* 0x000fe20000000030 */
[C---:B------:R-:W-:Y:S01]  /*2210*/  FFMA R145, R111.reuse, R103, R88 ;  /* 0x000000676f917223 */ /* 0x040fe20000000058 */
[-C--:B------:R-:W-:Y:S01]  /*2220*/  FFMA R74, R42, R34.reuse, R45 ;  /* 0x000000222a4a7223 */ /* 0x080fe2000000002d */
[----:B------:R-:W-:Y:S01]  /*2230*/  FFMA R111, R111, R55, R110 ;  /* 0x000000376f6f7223 */ /* 0x000fe2000000006e */
        /* <DEDUP_REMOVED lines=18> */
[C---:B------:R-:W-:Y:S01]  /*2360*/  FFMA R82, R43.reuse, R103, R82 ;  /* 0x000000672b527223 */ /* 0x040fe20000000052 */
[C---:B------:R-:W-:Y:S01]  /*2370*/  FFMA R80, R43.reuse, R79, R80 ;  /* 0x0000004f2b507223 */ /* 0x040fe20000000050 */
[C---:B--2---:R-:W-:Y:S01]  /*2380*/  FFMA R56, R28.reuse, R52, R56 ;  /* 0x000000341c387223 */ /* 0x044fe20000000038 */
        /* <DEDUP_REMOVED lines=8> */
[C---:B------:R-:W-:Y:S01]  /*2410*/  FFMA R90, R51.reuse, R79, R90 ;  /* 0x0000004f335a7223 */ /* 0x040fe2000000005a */
[C---:B------:R-:W-:Y:S01]  /*2420*/  FFMA R88, R51.reuse, R35, R88 ;  /* 0x0000002333587223 */ /* 0x040fe20000000058 */
[----:B------:R-:W-:Y:S01]  /*2430*/  FFMA R106, R51, R55, R106 ;  /* 0x00000037336a7223 */ /* 0x000fe2000000006a */
[----:B------:R-:W-:Y:S01]  /*2440*/  FFMA R28, R28, R100, R59 ;  /* 0x000000641c1c7223 */ /* 0x000fe2000000003b */
[C---:B------:R-:W-:Y:S01]  /*2450*/  FFMA R142, R30.reuse, R54, R41 ;  /* 0x000000361e8e7223 */ /* 0x040fe20000000029 */
[C---:B------:R-:W-:Y:S01]  /*2460*/  FFMA R108, R30.reuse, R34, R23 ;  /* 0x000000221e6c7223 */ /* 0x040fe20000000017 */
[----:B------:R-:W-:Y:S01]  /*2470*/  FFMA R110, R30, R78, R21 ;  /* 0x0000004e1e6e7223 */ /* 0x000fe20000000015 */
[----:B------:R-:W-:Y:S01]  /*2480*/  LDS.128 R40, [R125+0x90] ;  /* 0x000090007d287984 */ /* 0x000fe20000000c00 */
[----:B------:R-:W-:Y:S01]  /*2490*/  FFMA R29, R29, R101, R28 ;  /* 0x000000651d1d7223 */ /* 0x000fe2000000001c */
[----:B---3--:R-:W-:Y:S01]  /*24a0*/  FFMA R28, R24, R32, R97 ;  /* 0x00000020181c7223 */ /* 0x008fe20000000061 */
[C---:B------:R-:W-:Y:S01]  /*24b0*/  FFMA R110, R31.reuse, R79, R110 ;  /* 0x0000004f1f6e7223 */ /* 0x040fe2000000006e */
[----:B------:R-:W2:Y:S01]  /*24c0*/  LDS.128 R20, [R120.X4+UR5+0x10] ;  /* 0x0000100578147984 */ /* 0x000ea20008004c00 */
[----:B------:R-:W-:Y:S01]  /*24d0*/  FFMA R140, R30, R102, R29 ;  /* 0x000000661e8c7223 */ /* 0x000fe2000000001d */
[C---:B------:R-:W-:Y:S01]  /*24e0*/  FFMA R30, R24.reuse, R100, R99 ;  /* 0x00000064181e7223 */ /* 0x040fe20000000063 */
[C---:B------:R-:W-:Y:S01]  /*24f0*/  FFMA R108, R31.reuse, R35, R108 ;  /* 0x000000231f6c7223 */ /* 0x040fe2000000006c */
[----:B------:R-:W3:Y:S01]  /*2500*/  LDS.128 R44, [R125+0x110] ;  /* 0x000110007d2c7984 */ /* 0x000ee20000000c00 */
[C---:B------:R-:W-:Y:S01]  /*2510*/  FFMA R140, R31.reuse, R103, R140 ;  /* 0x000000671f8c7223 */ /* 0x040fe2000000008c */
[----:B------:R-:W-:Y:S01]  /*2520*/  FFMA R142, R31, R55, R142 ;  /* 0x000000371f8e7223 */ /* 0x000fe2000000008e */
[C---:B------:R-:W-:Y:S01]  /*2530*/  FFMA R97, R25.reuse, R101, R30 ;  /* 0x0000006519617223 */ /* 0x040fe2000000001e */
[----:B------:R-:W4:Y:S01]  /*2540*/  LDS.128 R48, [R125+0x10] ;  /* 0x000010007d307984 */ /* 0x000f220000000c00 */
[C---:B------:R-:W-:Y:S01]  /*2550*/  FFMA R72, R25.reuse, R33, R28 ;  /* 0x0000002119487223 */ /* 0x040fe2000000001c */
[C---:B------:R-:W-:Y:S01]  /*2560*/  FFMA R98, R24.reuse, R76, R98 ;  /* 0x0000004c18627223 */ /* 0x040fe20000000062 */
[----:B------:R-:W-:Y:S01]  /*2570*/  FFMA R24, R24, R52, R96 ;  /* 0x0000003418187223 */ /* 0x000fe20000000060 */
[----:B------:R-:W4:Y:S01]  /*2580*/  LDS.128 R56, [R125+0x190] ;  /* 0x000190007d387984 */ /* 0x000f220000000c00 */
[----:B-1----:R-:W-:Y:S01]  /*2590*/  FFMA R32, R36, R32, R93 ;  /* 0x0000002024207223 */ /* 0x002fe2000000005d */
        /* <DEDUP_REMOVED lines=26> */
[C---:B--2---:R-:W-:Y:S01]  /*2740*/  FFMA R34, R20.reuse, R40, R129 ;  /* 0x0000002814227223 */ /* 0x044fe20000000081 */
[----:B------:R-:W-:Y:S01]  /*2750*/  FFMA R93, R39, R55, R38 ;  /* 0x00000037275d7223 */ /* 0x000fe20000000026 */
[----:B---3--:R-:W-:-:S02]  /*2760*/  FFMA R36, R20, R44, R131 ;  /* 0x0000002c14247223 */ /* 0x008fc40000000083 */
[C---:B------:R-:W-:Y:S01]  /*2770*/  FFMA R39, R21.reuse, R41, R34 ;  /* 0x0000002915277223 */ /* 0x040fe20000000022 */
[----:B----4-:R-:W-:Y:S01]  /*2780*/  FFMA R32, R20, R48, R127 ;  /* 0x0000003014207223 */ /* 0x010fe2000000007f */
[C---:B------:R-:W-:Y:S02]  /*2790*/  FFMA R37, R21.reuse, R45, R36 ;  /* 0x0000002d15257223 */ /* 0x040fe40000000024 */
[----:B------:R-:W-:Y:S01]  /*27a0*/  FFMA R36, R22, R42, R39 ;  /* 0x0000002a16247223 */ /* 0x000fe20000000027 */
[----:B------:R-:W-:Y:S01]  /*27b0*/  FFMA R20, R20, R56, R133 ;  /* 0x0000003814147223 */ /* 0x000fe20000000085 */
[C---:B------:R-:W-:Y:S01]  /*27c0*/  FFMA R53, R21.reuse, R49, R32 ;  /* 0x0000003115357223 */ /* 0x040fe20000000020 */
[C---:B------:R-:W-:Y:S01]  /*27d0*/  FFMA R38, R22.reuse, R46, R37 ;  /* 0x0000002e16267223 */ /* 0x040fe20000000025 */
[----:B------:R-:W2:Y:S01]  /*27e0*/  LDS.128 R32, [R120.X4+UR5+0x190] ;  /* 0x0001900578207984 */ /* 0x000ea20008004c00 */
[----:B------:R-:W-:Y:S01]  /*27f0*/  FFMA R21, R21, R57, R20 ;  /* 0x0000003915157223 */ /* 0x000fe20000000014 */
[----:B------:R-:W-:Y:S01]  /*2800*/  FFMA R20, R22, R50, R53 ;  /* 0x0000003216147223 */ /* 0x000fe20000000035 */
[C---:B------:R-:W-:Y:S01]  /*2810*/  FFMA R101, R23.reuse, R43, R36 ;  /* 0x0000002b17657223 */ /* 0x040fe20000000024 */
[----:B-1----:R-:W-:Y:S01]  /*2820*/  FFMA R36, R28, R56, R137 ;  /* 0x000000381c247223 */ /* 0x002fe20000000089 */
[----:B------:R-:W-:Y:S01]  /*2830*/  FFMA R22, R22, R58, R21 ;  /* 0x0000003a16167223 */ /* 0x000fe20000000015 */
[----:B------:R-:W-:Y:S01]  /*2840*/  FFMA R95, R23, R51, R20 ;  /* 0x00000033175f7223 */ /* 0x000fe20000000014 */
[C---:B------:R-:W-:Y:S01]  /*2850*/  FFMA R20, R28.reuse, R40, R105 ;  /* 0x000000281c147223 */ /* 0x040fe20000000069 */
[----:B------:R-:W-:Y:S01]  /*2860*/  FFMA R37, R29, R57, R36 ;  /* 0x000000391d257223 */ /* 0x000fe20000000024 */
[----:B------:R-:W-:Y:S01]  /*2870*/  FFMA R129, R23, R59, R22 ;  /* 0x0000003b17817223 */ /* 0x000fe20000000016 */
[C---:B------:R-:W-:Y:S01]  /*2880*/  FFMA R22, R28.reuse, R44, R135 ;  /* 0x0000002c1c167223 */ /* 0x040fe20000000087 */
[----:B------:R-:W-:Y:S01]  /*2890*/  FFMA R28, R28, R48, R107 ;  /* 0x000000301c1c7223 */ /* 0x000fe2000000006b */
[----:B------:R-:W-:Y:S01]  /*28a0*/  FFMA R53, R29, R41, R20 ;  /* 0x000000291d357223 */ /* 0x000fe20000000014 */
[----:B------:R-:W-:Y:S01]  /*28b0*/  FFMA R127, R23, R47, R38 ;  /* 0x0000002f177f7223 */ /* 0x000fe20000000026 */
        /* <DEDUP_REMOVED lines=76> */
[C---:B--2---:R-:W-:Y:S01]  /*2d80*/  FFMA R36, R24.reuse, R56, R155 ;  /* 0x0000003818247223 */ /* 0x044fe2000000009b */
[C---:B------:R-:W-:Y:S01]  /*2d90*/  FFMA R69, R31.reuse, R43, R28 ;  /* 0x0000002b1f457223 */ /* 0x040fe2000000001c */
[----:B------:R-:W-:Y:S01]  /*2da0*/  FFMA R149, R31, R51, R30 ;  /* 0x000000331f957223 */ /* 0x000fe2000000001e */
[C---:B------:R-:W-:Y:S01]  /*2db0*/  FFMA R30, R24.reuse, R44, R83 ;  /* 0x0000002c181e7223 */ /* 0x040fe20000000053 */
[C---:B------:R-:W-:Y:S01]  /*2dc0*/  FFMA R28, R24.reuse, R40, R81 ;  /* 0x00000028181c7223 */ /* 0x040fe20000000051 */
[----:B------:R-:W-:Y:S01]  /*2dd0*/  FFMA R24, R24, R48, R157 ;  /* 0x0000003018187223 */ /* 0x000fe2000000009d */
[C---:B------:R-:W-:Y:S01]  /*2de0*/  FFMA R37, R25.reuse, R57, R36 ;  /* 0x0000003919257223 */ /* 0x040fe20000000024 */
[C---:B------:R-:W-:Y:S01]  /*2df0*/  FFMA R39, R25.reuse, R45, R30 ;  /* 0x0000002d19277223 */ /* 0x040fe2000000001e */
[C---:B------:R-:W-:Y:S01]  /*2e00*/  FFMA R53, R25.reuse, R41, R28 ;  /* 0x0000002919357223 */ /* 0x040fe2000000001c */
[----:B------:R-:W-:Y:S01]  /*2e10*/  FFMA R25, R25, R49, R24 ;  /* 0x0000003119197223 */ /* 0x000fe20000000018 */
[-C--:B------:R-:W-:Y:S01]  /*2e20*/  FFMA R147, R31, R59.reuse, R38 ;  /* 0x0000003b1f937223 */ /* 0x080fe20000000026 */
[C---:B------:R-:W-:Y:S01]  /*2e30*/  FFMA R38, R26.reuse, R58, R37 ;  /* 0x0000003a1a267223 */ /* 0x040fe20000000025 */
[----:B------:R-:W2:Y:S01]  /*2e40*/  LDS.128 R28, [R120.X4+UR5+0x2090] ;  /* 0x00209005781c7984 */ /* 0x000ea20008004c00 */
        /* <DEDUP_REMOVED lines=33> */
[C---:B------:R-:W-:Y:S01]  /*3060*/  FFMA R36, R22.reuse, R46, R39 ;  /* 0x0000002e16247223 */ /* 0x040fe20000000027 */
[C---:B------:R-:W-:Y:S01]  /*3070*/  FFMA R20, R22.reuse, R42, R53 ;  /* 0x0000002a16147223 */ /* 0x040fe20000000035 */
[----:B------:R-:W-:Y:S01]  /*3080*/  FFMA R22, R22, R50, R21 ;  /* 0x0000003216167223 */ /* 0x000fe20000000015 */
[----:B------:R-:W3:Y:S01]  /*3090*/  LDS.128 R32, [R120.X4+UR5+0x2190] ;  /* 0x0021900578207984 */ /* 0x000ee20008004c00 */
[C---:B------:R-:W-:Y:S01]  /*30a0*/  FFMA R163, R23.reuse, R59, R38 ;  /* 0x0000003b17a37223 */ /* 0x040fe20000000026 */
[C---:B------:R-:W-:Y:S01]  /*30b0*/  FFMA R87, R23.reuse, R47, R36 ;  /* 0x0000002f17577223 */ /* 0x040fe20000000024 */
[C---:B------:R-:W-:Y:S01]  /*30c0*/  FFMA R85, R23.reuse, R43, R20 ;  /* 0x0000002b17557223 */ /* 0x040fe20000000014 */
[----:B------:R-:W-:Y:S01]  /*30d0*/  FFMA R165, R23, R51, R22 ;  /* 0x0000003317a57223 */ /* 0x000fe20000000016 */
[C---:B--2---:R-:W-:Y:S01]  /*30e0*/  FFMA R66, R28.reuse, R44, R66 ;  /* 0x0000002c1c427223 */ /* 0x044fe20000000042 */
[----:B------:R-:W2:Y:S01]  /*30f0*/  LDS.128 R20, [R120.X4+UR5+0x3010] ;  /* 0x0030100578147984 */ /* 0x000ea20008004c00 */
[C---:B------:R-:W-:Y:S01]  /*3100*/  FFMA R64, R28.reuse, R40, R64 ;  /* 0x000000281c407223 */ /* 0x040fe20000000040 */
[C---:B------:R-:W-:Y:S01]  /*3110*/  FFMA R68, R28.reuse, R56, R68 ;  /* 0x000000381c447223 */ /* 0x040fe20000000044 */
[C---:B------:R-:W-:Y:S01]  /*3120*/  FFMA R39, R29.reuse, R45, R66 ;  /* 0x0000002d1d277223 */ /* 0x040fe20000000042 */
[----:B------:R-:W-:Y:S01]  /*3130*/  FFMA R70, R28, R48, R70 ;  /* 0x000000301c467223 */ /* 0x000fe20000000046 */
[C---:B------:R-:W-:Y:S01]  /*3140*/  FFMA R53, R29.reuse, R41, R64 ;  /* 0x000000291d357223 */ /* 0x040fe20000000040 */
[C---:B------:R-:W-:Y:S01]  /*3150*/  FFMA R37, R29.reuse, R57, R68 ;  /* 0x000000391d257223 */ /* 0x040fe20000000044 */
[----:B------:R-:W4:Y:S01]  /*3160*/  LDS.128 R64, [R120.X4+UR5+0x3090] ;  /* 0x0030900578407984 */ /* 0x000f220008004c00 */
        /* <DEDUP_REMOVED lines=43> */
[-C--:B------:R-:W-:Y:S01]  /*3420*/  FFMA R21, R21, R41.reuse, R20 ;  /* 0x0000002915157223 */ /* 0x080fe20000000014 */
[----:B------:R-:W2:Y:S01]  /*3430*/  LDS.128 R60, [R120.X4+UR5+0x3190] ;  /* 0x00319005783c7984 */ /* 0x000ea20008004c00 */
[C---:B------:R-:W-:Y:S01]  /*3440*/  FFMA R102, R22.reuse, R50, R29 ;  /* 0x0000003216667223 */ /* 0x040fe2000000001d */
[C---:B------:R-:W-:Y:S01]  /*3450*/  FFMA R100, R22.reuse, R58, R25 ;  /* 0x0000003a16647223 */ /* 0x040fe20000000019 */
[C---:B------:R-:W-:Y:S01]  /*3460*/  FFMA R98, R22.reuse, R46, R27 ;  /* 0x0000002e16627223 */ /* 0x040fe2000000001b */
[----:B------:R-:W-:Y:S01]  /*3470*/  FFMA R96, R22, R42, R21 ;  /* 0x0000002a16607223 */ /* 0x000fe20000000015 */
[C---:B----4-:R-:W-:Y:S01]  /*3480*/  FFMA R142, R64.reuse, R48, R142 ;  /* 0x00000030408e7223 */ /* 0x050fe2000000008e */
[C---:B------:R-:W-:Y:S01]  /*3490*/  FFMA R108, R64.reuse, R40, R108 ;  /* 0x00000028406c7223 */ /* 0x040fe2000000006c */
[----:B------:R-:W-:Y:S01]  /*34a0*/  FFMA R110, R64, R44, R110 ;  /* 0x0000002c406e7223 */ /* 0x000fe2000000006e */
[----:B------:R-:W-:Y:S01]  /*34b0*/  FFMA R33, R33, R41, R88 ;  /* 0x0000002921217223 */ /* 0x000fe20000000058 */
[C---:B------:R-:W-:Y:S01]  /*34c0*/  FFMA R100, R23.reuse, R59, R100 ;  /* 0x0000003b17647223 */ /* 0x040fe20000000064 */
[C---:B------:R-:W-:Y:S01]  /*34d0*/  FFMA R98, R23.reuse, R47, R98 ;  /* 0x0000002f17627223 */ /* 0x040fe20000000062 */
[C---:B------:R-:W-:Y:S01]  /*34e0*/  FFMA R96, R23.reuse, R43, R96 ;  /* 0x0000002b17607223 */ /* 0x040fe20000000060 */
[----:B------:R-:W-:Y:S01]  /*34f0*/  FFMA R102, R23, R51, R102 ;  /* 0x0000003317667223 */ /* 0x000fe20000000066 */
[C---:B------:R-:W-:Y:S01]  /*3500*/  FFMA R25, R65.reuse, R49, R142 ;  /* 0x0000003141197223 */ /* 0x040fe2000000008e */
[C---:B------:R-:W-:Y:S01]  /*3510*/  FFMA R23, R65.reuse, R41, R108 ;  /* 0x0000002941177223 */ /* 0x040fe2000000006c */
[----:B------:R-:W-:Y:S01]  /*3520*/  FFMA R21, R65, R45, R110 ;  /* 0x0000002d41157223 */ /* 0x000fe2000000006e */
[----:B------:R-:W-:Y:S01]  /*3530*/  FFMA R88, R34, R42, R33 ;  /* 0x0000002a22587223 */ /* 0x000fe20000000021 */
        /* <DEDUP_REMOVED lines=8> */
[----:B------:R-:W-:Y:S01]  /*35c0*/  LDS.128 R36, [R120.X4+UR5+0x20] ;  /* 0x0000200578247984 */ /* 0x000fe20008004c00 */
[----:B------:R-:W-:Y:S01]  /*35d0*/  FFMA R65, R65, R57, R140 ;  /* 0x0000003941417223 */ /* 0x000fe2000000008c */
[C---:B-1----:R-:W-:Y:S01]  /*35e0*/  FFMA R64, R52.reuse, R40, R97 ;  /* 0x0000002834407223 */ /* 0x042fe20000000061 */
[----:B------:R-:W-:Y:S01]  /*35f0*/  FFMA R72, R52, R56, R72 ;  /* 0x0000003834487223 */ /* 0x000fe20000000048 */
[----:B------:R-:W1:Y:S01]  /*3600*/  LDS.128 R20, [R125+0xa0] ;  /* 0x0000a0007d147984 */ /* 0x000e620000000c00 */
[----:B------:R-:W-:Y:S01]  /*3610*/  FFMA R108, R66, R58, R65 ;  /* 0x0000003a426c7223 */ /* 0x000fe20000000041 */
[C---:B------:R-:W-:Y:S01]  /*3620*/  FFMA R66, R52.reuse, R44, R99 ;  /* 0x0000002c34427223 */ /* 0x040fe20000000063 */
[----:B------:R-:W-:Y:S01]  /*3630*/  FFMA R84, R52, R48, R84 ;  /* 0x0000003034547223 */ /* 0x000fe20000000054 */
[----:B------:R-:W3:Y:S01]  /*3640*/  LDS.128 R24, [R125+0x120] ;  /* 0x000120007d187984 */ /* 0x000ee20000000c00 */
[C---:B------:R-:W-:Y:S01]  /*3650*/  FFMA R108, R67.reuse, R59, R108 ;  /* 0x0000003b436c7223 */ /* 0x040fe2000000006c */
[C---:B------:R-:W-:Y:S01]  /*3660*/  FFMA R106, R67.reuse, R47, R106 ;  /* 0x0000002f436a7223 */ /* 0x040fe2000000006a */
[C---:B------:R-:W-:Y:S01]  /*3670*/  FFMA R104, R67.reuse, R43, R104 ;  /* 0x0000002b43687223 */ /* 0x040fe20000000068 */
[----:B------:R-:W4:Y:S01]  /*3680*/  LDS.128 R28, [R125+0x20] ;  /* 0x000020007d1c7984 */ /* 0x000f220000000c00 */
[----:B------:R-:W-:Y:S01]  /*3690*/  FFMA R110, R67, R51, R110 ;  /* 0x00000033436e7223 */ /* 0x000fe2000000006e */
[C---:B------:R-:W-:Y:S01]  /*36a0*/  FFMA R99, R53.reuse, R45, R66 ;  /* 0x0000002d35637223 */ /* 0x040fe20000000042 */
[C---:B------:R-:W-:Y:S01]  /*36b0*/  FFMA R52, R53.reuse, R41, R64 ;  /* 0x0000002935347223 */ /* 0x040fe20000000040 */
[----:B------:R-:W4:Y:S01]  /*36c0*/  LDS.128 R32, [R125+0x1a0] ;  /* 0x0001a0007d207984 */ /* 0x000f220000000c00 */
[C---:B------:R-:W-:Y:S01]  /*36d0*/  FFMA R97, R53.reuse, R57, R72 ;  /* 0x0000003935617223 */ /* 0x040fe20000000048 */
[----:B------:R-:W-:Y:S01]  /*36e0*/  FFMA R53, R53, R49, R84 ;  /* 0x0000003135357223 */ /* 0x000fe20000000054 */
[C---:B------:R-:W-:Y:S01]  /*36f0*/  FFMA R52, R54.reuse, R42, R52 ;  /* 0x0000002a36347223 */ /* 0x040fe20000000034 */
[----:B------:R-:W4:Y:S01]  /*3700*/  LDS.128 R64, [R120.X4+UR5+0xa0] ;  /* 0x0000a00578407984 */ /* 0x000f220008004c00 */
        /* <DEDUP_REMOVED lines=23> */
[----:B-1----:R-:W-:Y:S01]  /*3880*/  FFMA R42, R36, R20, R101 ;  /* 0x00000014242a7223 */ /* 0x002fe20000000065 */
[----:B------:R-:W-:-:S02]  /*3890*/  FFMA R77, R63, R59, R58 ;  /* 0x0000003b3f4d7223 */ /* 0x000fc4000000003a */
[----:B------:R-:W-:Y:S01]  /*38a0*/  LDS.128 R60, [R120.X4+UR5+0x31a0] ;  /* 0x0031a005783c7984 */ /* 0x000fe20008004c00 */
[C---:B---3--:R-:W-:Y:S01]  /*38b0*/  FFMA R44, R36.reuse, R24, R127 ;  /* 0x00000018242c7223 */ /* 0x048fe2000000007f */
[C---:B------:R-:W-:Y:S01]  /*38c0*/  FFMA R47, R37.reuse, R21, R42 ;  /* 0x00000015252f7223 */ /* 0x040fe2000000002a */
[----:B----4-:R-:W-:Y:S02]  /*38d0*/  FFMA R40, R36, R28, R95 ;  /* 0x0000001c24287223 */ /* 0x010fe4000000005f */
[C---:B------:R-:W-:Y:S01]  /*38e0*/  FFMA R45, R37.reuse, R25, R44 ;  /* 0x00000019252d7223 */ /* 0x040fe2000000002c */
[----:B------:R-:W-:Y:S01]  /*38f0*/  FFMA R44, R38, R22, R47 ;  /* 0x00000016262c7223 */ /* 0x000fe2000000002f */
[----:B------:R-:W-:Y:S01]  /*3900*/  FFMA R36, R36, R32, R129 ;  /* 0x0000002024247223 */ /* 0x000fe20000000081 */
[C---:B------:R-:W-:Y:S01]  /*3910*/  FFMA R49, R37.reuse, R29, R40 ;  /* 0x0000001d25317223 */ /* 0x040fe20000000028 */
[C---:B------:R-:W-:Y:S01]  /*3920*/  FFMA R46, R38.reuse, R26, R45 ;  /* 0x0000001a262e7223 */ /* 0x040fe2000000002d */
[----:B------:R-:W1:Y:S01]  /*3930*/  LDS.128 R40, [R120.X4+UR5+0x1a0] ;  /* 0x0001a00578287984 */ /* 0x000e620008004c00 */
[----:B------:R-:W-:Y:S01]  /*3940*/  FFMA R37, R37, R33, R36 ;  /* 0x0000002125257223 */ /* 0x000fe20000000024 */
[----:B------:R-:W-:Y:S01]  /*3950*/  FFMA R36, R38, R30, R49 ;  /* 0x0000001e26247223 */ /* 0x000fe20000000031 */
        /* <DEDUP_REMOVED lines=12> */
[C---:B------:R-:W-:Y:S01]  /*3a20*/  FFMA R44, R66.reuse, R22, R49 ;  /* 0x00000016422c7223 */ /* 0x040fe20000000031 */
[----:B------:R-:W3:Y:S01]  /*3a30*/  LDS.128 R36, [R120.X4+UR5+0x1020] ;  /* 0x0010200578247984 */ /* 0x000ee20008004c00 */
        /* <DEDUP_REMOVED lines=107> */
[C---:B--2---:R-:W-:Y:S01]  /*40f0*/  FFMA R42, R36.reuse, R24, R87 ;  /* 0x00000018242a7223 */ /* 0x044fe20000000057 */
        /* <DEDUP_REMOVED lines=12> */
[-C--:B------:R-:W-:Y:S01]  /*41c0*/  FFMA R38, R38, R30.reuse, R37 ;  /* 0x0000001e26267223 */ /* 0x080fe20000000025 */
[C---:B------:R-:W-:Y:S01]  /*41d0*/  FFMA R163, R39.reuse, R35, R54 ;  /* 0x0000002327a37223 */ /* 0x040fe20000000036 */
[C---:B------:R-:W-:Y:S01]  /*41e0*/  FFMA R87, R39.reuse, R27, R52 ;  /* 0x0000001b27577223 */ /* 0x040fe20000000034 */
[C---:B------:R-:W-:Y:S01]  /*41f0*/  FFMA R85, R39.reuse, R23, R36 ;  /* 0x0000001727557223 */ /* 0x040fe20000000024 */
[-C--:B------:R-:W-:Y:S01]  /*4200*/  FFMA R165, R39, R31.reuse, R38 ;  /* 0x0000001f27a57223 */ /* 0x080fe20000000026 */
[----:B------:R-:W-:Y:S01]  /*4210*/  FFMA R66, R66, R30, R65 ;  /* 0x0000001e42427223 */ /* 0x000fe20000000041 */
[----:B------:R-:W4:Y:S01]  /*4220*/  LDS.128 R36, [R120.X4+UR5+0x3020] ;  /* 0x0030200578247984 */ /* 0x000f220008004c00 */
[C---:B-1----:R-:W-:Y:S01]  /*4230*/  FFMA R76, R44.reuse, R32, R76 ;  /* 0x000000202c4c7223 */ /* 0x042fe2000000004c */
[C---:B------:R-:W-:Y:S01]  /*4240*/  FFMA R70, R44.reuse, R24, R70 ;  /* 0x000000182c467223 */ /* 0x040fe20000000046 */
[----:B------:R-:W-:Y:S01]  /*4250*/  FFMA R133, R67, R31, R66 ;  /* 0x0000001f43857223 */ /* 0x000fe20000000042 */
        /* <DEDUP_REMOVED lines=13> */
[C---:B---3--:R-:W-:Y:S01]  /*4330*/  FFMA R82, R48.reuse, R32, R82 ;  /* 0x0000002030527223 */ /* 0x048fe20000000052 */
        /* <DEDUP_REMOVED lines=8> */
[----:B------:R-:W3:Y:S01]  /*43c0*/  LDS.128 R56, [R120.X4+UR5+0x3120] ;  /* 0x0031200578387984 */ /* 0x000ee20008004c00 */
[-C--:B------:R-:W-:Y:S01]  /*43d0*/  FFMA R49, R49, R29.reuse, R86 ;  /* 0x0000001d31317223 */ /* 0x080fe20000000056 */
[C---:B------:R-:W-:Y:S01]  /*43e0*/  FFMA R82, R50.reuse, R34, R45 ;  /* 0x0000002232527223 */ /* 0x040fe2000000002d */
[----:B------:R-:W-:Y:S01]  /*43f0*/  FFMA R80, R50, R26, R47 ;  /* 0x0000001a32507223 */ /* 0x000fe2000000002f */
[C---:B--2---:R-:W-:Y:S01]  /*4400*/  FFMA R94, R40.reuse, R28, R94 ;  /* 0x0000001c285e7223 */ /* 0x044fe2000000005e */
        /* <DEDUP_REMOVED lines=12> */
[C---:B----4-:R-:W-:Y:S01]  /*44d0*/  FFMA R102, R36.reuse, R28, R102 ;  /* 0x0000001c24667223 */ /* 0x050fe20000000066 */
        /* <DEDUP_REMOVED lines=25> */
[C---:B------:R-:W-:Y:S01]  /*4670*/  FFMA R41, R65.reuse, R29, R110 ;  /* 0x0000001d41297223 */ /* 0x040fe2000000006e */
[----:B------:R-:W-:Y:S01]  /*4680*/  FFMA R108, R64, R32, R108 ;  /* 0x00000020406c7223 */ /* 0x000fe2000000006c */
[C---:B------:R-:W-:Y:S01]  /*4690*/  FFMA R104, R66.reuse, R22, R39 ;  /* 0x0000001642687223 */ /* 0x040fe20000000027 */
[C---:B------:R-:W-:Y:S01]  /*46a0*/  FFMA R106, R66.reuse, R26, R37 ;  /* 0x0000001a426a7223 */ /* 0x040fe20000000025 */
[----:B------:R-:W-:Y:S01]  /*46b0*/  LDS.128 R52, [R120.X4+UR5+0x30] ;  /* 0x0000300578347984 */ /* 0x000fe20008004c00 */
[----:B------:R-:W-:Y:S01]  /*46c0*/  FFMA R65, R65, R33, R108 ;  /* 0x0000002141417223 */ /* 0x000fe2000000006c */
[----:B------:R-:W-:Y:S01]  /*46d0*/  FFMA R110, R66, R30, R41 ;  /* 0x0000001e426e7223 */ /* 0x000fe20000000029 */
[----:B---3--:R-:W-:Y:S01]  /*46e0*/  FFMA R64, R56, R20, R97 ;  /* 0x0000001438407223 */ /* 0x008fe20000000061 */
[----:B------:R-:W1:Y:S01]  /*46f0*/  LDS.128 R36, [R125+0xb0] ;  /* 0x0000b0007d247984 */ /* 0x000e620000000c00 */
[----:B------:R-:W-:Y:S01]  /*4700*/  FFMA R108, R66, R34, R65 ;  /* 0x00000022426c7223 */ /* 0x000fe20000000041 */
[C---:B------:R-:W-:Y:S01]  /*4710*/  FFMA R66, R56.reuse, R24, R99 ;  /* 0x0000001838427223 */ /* 0x040fe20000000063 */
[C---:B------:R-:W-:Y:S01]  /*4720*/  FFMA R72, R56.reuse, R32, R72 ;  /* 0x0000002038487223 */ /* 0x040fe20000000048 */
[----:B------:R-:W2:Y:S01]  /*4730*/  LDS.128 R44, [R125+0x30] ;  /* 0x000030007d2c7984 */ /* 0x000ea20000000c00 */
[----:B------:R-:W-:Y:S01]  /*4740*/  FFMA R84, R56, R28, R84 ;  /* 0x0000001c38547223 */ /* 0x000fe20000000054 */
[C---:B------:R-:W-:Y:S01]  /*4750*/  FFMA R108, R67.reuse, R35, R108 ;  /* 0x00000023436c7223 */ /* 0x040fe2000000006c */
[C---:B------:R-:W-:Y:S01]  /*4760*/  FFMA R106, R67.reuse, R27, R106 ;  /* 0x0000001b436a7223 */ /* 0x040fe2000000006a */
[----:B------:R-:W3:Y:S01]  /*4770*/  LDS.128 R40, [R125+0x130] ;  /* 0x000130007d287984 */ /* 0x000ee20000000c00 */
[C---:B------:R-:W-:Y:S01]  /*4780*/  FFMA R104, R67.reuse, R23, R104 ;  /* 0x0000001743687223 */ /* 0x040fe20000000068 */
[----:B------:R-:W-:Y:S01]  /*4790*/  FFMA R110, R67, R31, R110 ;  /* 0x0000001f436e7223 */ /* 0x000fe2000000006e */
        /* <DEDUP_REMOVED lines=8> */
[----:B------:R-:W4:Y:S01]  /*4820*/  LDS.128 R48, [R125+0x1b0] ;  /* 0x0001b0007d307984 */ /* 0x000f220000000c00 */
        /* <DEDUP_REMOVED lines=10> */
[----:B------:R-:W4:Y:S01]  /*48d0*/  LDS.128 R56, [R120.X4+UR5+0x130] ;  /* 0x0001300578387984 */ /* 0x000f220008004c00 */
        /* <DEDUP_REMOVED lines=11> */
[C---:B-1----:R-:W-:Y:S01]  /*4990*/  FFMA R22, R52.reuse, R36, R101 ;  /* 0x0000002434167223 */ /* 0x042fe20000000065 */
[----:B------:R-:W-:Y:S01]  /*49a0*/  FFMA R79, R63, R27, R26 ;  /* 0x0000001b3f4f7223 */ /* 0x000fe2000000001a */
[----:B--2---:R-:W-:Y:S01]  /*49b0*/  FFMA R20, R52, R44, R95 ;  /* 0x0000002c34147223 */ /* 0x004fe2000000005f */
[----:B------:R-:W-:Y:S01]  /*49c0*/  FFMA R34, R62, R34, R33 ;  /* 0x000000223e227223 */ /* 0x000fe20000000021 */
[----:B------:R-:W-:Y:S01]  /*49d0*/  FFMA R27, R53, R37, R22 ;  /* 0x00000025351b7223 */ /* 0x000fe20000000016 */
[----:B------:R-:W-:Y:S01]  /*49e0*/  FFMA R103, R63, R31, R30 ;  /* 0x0000001f3f677223 */ /* 0x000fe2000000001e */
[----:B---3--:R-:W-:Y:S01]  /*49f0*/  FFMA R24, R52, R40, R127 ;  /* 0x0000002834187223 */ /* 0x008fe2000000007f */
[C---:B------:R-:W-:Y:S01]  /*4a00*/  FFMA R29, R53.reuse, R45, R20 ;  /* 0x0000002d351d7223 */ /* 0x040fe20000000014 */
[C---:B------:R-:W-:Y:S01]  /*4a10*/  FFMA R26, R54.reuse, R38, R27 ;  /* 0x00000026361a7223 */ /* 0x040fe2000000001b */
[----:B------:R-:W1:Y:S01]  /*4a20*/  LDS.128 R20, [R120.X4+UR5+0x1b0] ;  /* 0x0001b00578147984 */ /* 0x000e620008004c00 */
[----:B------:R-:W-:Y:S01]  /*4a30*/  FFMA R25, R53, R41, R24 ;  /* 0x0000002935197223 */ /* 0x000fe20000000018 */
[----:B------:R-:W-:Y:S01]  /*4a40*/  FFMA R24, R54, R46, R29 ;  /* 0x0000002e36187223 */ /* 0x000fe2000000001d */
[C---:B------:R-:W-:Y:S01]  /*4a50*/  FFMA R101, R55.reuse, R39, R26 ;  /* 0x0000002737657223 */ /* 0x040fe2000000001a */
[----:B----4-:R-:W-:Y:S01]  /*4a60*/  FFMA R26, R64, R40, R107 ;  /* 0x00000028401a7223 */ /* 0x010fe2000000006b */
[----:B------:R-:W-:Y:S01]  /*4a70*/  FFMA R28, R54, R42, R25 ;  /* 0x0000002a361c7223 */ /* 0x000fe20000000019 */
[----:B------:R-:W-:Y:S01]  /*4a80*/  FFMA R95, R55, R47, R24 ;  /* 0x0000002f375f7223 */ /* 0x000fe20000000018 */
[C---:B------:R-:W-:Y:S01]  /*4a90*/  FFMA R24, R64.reuse, R36, R105 ;  /* 0x0000002440187223 */ /* 0x040fe20000000069 */
[----:B------:R-:W-:Y:S01]  /*4aa0*/  FFMA R31, R65, R41, R26 ;  /* 0x00000029411f7223 */ /* 0x000fe2000000001a */
[----:B------:R-:W-:Y:S01]  /*4ab0*/  FFMA R127, R55, R43, R28 ;  /* 0x0000002b377f7223 */ /* 0x000fe2000000001c */
[----:B------:R-:W-:Y:S01]  /*4ac0*/  FFMA R28, R64, R48, R131 ;  /* 0x00000030401c7223 */ /* 0x000fe20000000083 */
[C---:B------:R-:W-:Y:S01]  /*4ad0*/  FFMA R33, R65.reuse, R37, R24 ;  /* 0x0000002541217223 */ /* 0x040fe20000000018 */
[C---:B------:R-:W-:Y:S01]  /*4ae0*/  FFMA R30, R66.reuse, R42, R31 ;  /* 0x0000002a421e7223 */ /* 0x040fe2000000001f */
[----:B------:R-:W2:Y:S01]  /*4af0*/  LDS.128 R24, [R120.X4+UR5+0x1030] ;  /* 0x0010300578187984 */ /* 0x000ea20008004c00 */
[----:B------:R-:W-:Y:S01]  /*4b00*/  FFMA R29, R65, R49, R28 ;  /* 0x00000031411d7223 */ /* 0x000fe2000000001c */
        /* <DEDUP_REMOVED lines=8> */
[----:B------:R-:W-:Y:S01]  /*4b90*/  FFMA R77, R63, R35, R34 ;  /* 0x000000233f4d7223 */ /* 0x000fe20000000022 */
        /* <DEDUP_REMOVED lines=11> */
[----:B------:R-:W-:Y:S01]  /*4c50*/  FFMA R52, R58, R50, R33 ;  /* 0x000000323a347223 */ /* 0x000fe20000000021 */
[C---:B------:R-:W-:Y:S01]  /*4c60*/  FFMA R91, R59.reuse, R43, R34 ;  /* 0x0000002b3b5b7223 */ /* 0x040fe20000000022 */
[----:B------:R-:W-:Y:S01]  /*4c70*/  FFMA R89, R59, R39, R32 ;  /* 0x000000273b597223 */ /* 0x000fe20000000020 */
[-C--:B------:R-:W-:Y:S01]  /*4c80*/  FFMA R129, R55, R51.reuse, R54 ;  /* 0x0000003337817223 */ /* 0x080fe20000000036 */
[----:B------:R-:W-:Y:S01]  /*4c90*/  FFMA R135, R59, R51, R52 ;  /* 0x000000333b877223 */ /* 0x000fe20000000034 */
[C---:B-1----:R-:W-:Y:S01]  /*4ca0*/  FFMA R52, R20.reuse, R48, R139 ;  /* 0x0000003014347223 */ /* 0x042fe2000000008b */
        /* <DEDUP_REMOVED lines=84> */
[C---:B---3--:R-:W-:Y:S01]  /*51f0*/  FFMA R22, R24.reuse, R40, R87 ;  /* 0x0000002818167223 */ /* 0x048fe20000000057 */
[C---:B------:R-:W-:Y:S01]  /*5200*/  FFMA R20, R24.reuse, R36, R85 ;  /* 0x0000002418147223 */ /* 0x040fe20000000055 */
[C---:B------:R-:W-:Y:S01]  /*5210*/  FFMA R52, R24.reuse, R48, R163 ;  /* 0x0000003018347223 */ /* 0x040fe200000000a3 */
[-C--:B------:R-:W-:Y:S01]  /*5220*/  FFMA R24, R24, R44.reuse, R165 ;  /* 0x0000002c18187223 */ /* 0x080fe200000000a5 */
[----:B------:R-:W-:Y:S01]  /*5230*/  FFMA R159, R23, R51, R54 ;  /* 0x00000033179f7223 */ /* 0x000fe20000000036 */
[C---:B------:R-:W-:Y:S01]  /*5240*/  FFMA R55, R25.reuse, R41, R22 ;  /* 0x0000002919377223 */ /* 0x040fe20000000016 */
[C---:B------:R-:W-:Y:S01]  /*5250*/  FFMA R53, R25.reuse, R49, R52 ;  /* 0x0000003119357223 */ /* 0x040fe20000000034 */
[C---:B------:R-:W-:Y:S01]  /*5260*/  FFMA R57, R25.reuse, R37, R20 ;  /* 0x0000002519397223 */ /* 0x040fe20000000014 */
[-C--:B------:R-:W-:Y:S01]  /*5270*/  FFMA R25, R25, R45.reuse, R24 ;  /* 0x0000002d19197223 */ /* 0x080fe20000000018 */
[----:B------:R-:W3:Y:S01]  /*5280*/  LDS.128 R20, [R120.X4+UR5+0x21b0] ;  /* 0x0021b00578147984 */ /* 0x000ee20008004c00 */
[----:B------:R-:W-:Y:S01]  /*5290*/  FFMA R64, R64, R44, R133 ;  /* 0x0000002c40407223 */ /* 0x000fe20000000085 */
[C---:B------:R-:W-:Y:S01]  /*52a0*/  FFMA R54, R26.reuse, R50, R53 ;  /* 0x000000321a367223 */ /* 0x040fe20000000035 */
[C---:B------:R-:W-:Y:S01]  /*52b0*/  FFMA R52, R26.reuse, R42, R55 ;  /* 0x0000002a1a347223 */ /* 0x040fe20000000037 */
[C---:B------:R-:W-:Y:S01]  /*52c0*/  FFMA R24, R26.reuse, R38, R57 ;  /* 0x000000261a187223 */ /* 0x040fe20000000039 */
[-C--:B------:R-:W-:Y:S01]  /*52d0*/  FFMA R26, R26, R46.reuse, R25 ;  /* 0x0000002e1a1a7223 */ /* 0x080fe20000000019 */
[----:B------:R-:W-:Y:S01]  /*52e0*/  FFMA R65, R65, R45, R64 ;  /* 0x0000002d41417223 */ /* 0x000fe20000000040 */
[C---:B------:R-:W-:Y:S01]  /*52f0*/  FFMA R163, R27.reuse, R51, R54 ;  /* 0x000000331ba37223 */ /* 0x040fe20000000036 */
[C---:B------:R-:W-:Y:S01]  /*5300*/  FFMA R87, R27.reuse, R43, R52 ;  /* 0x0000002b1b577223 */ /* 0x040fe20000000034 */
[C---:B------:R-:W-:Y:S01]  /*5310*/  FFMA R85, R27.reuse, R39, R24 ;  /* 0x000000271b557223 */ /* 0x040fe20000000018 */
[----:B------:R-:W-:Y:S01]  /*5320*/  FFMA R66, R66, R46, R65 ;  /* 0x0000002e42427223 */ /* 0x000fe20000000041 */
[-C--:B------:R-:W-:Y:S01]  /*5330*/  FFMA R165, R27, R47.reuse, R26 ;  /* 0x0000002f1ba57223 */ /* 0x080fe2000000001a */
[C---:B-1----:R-:W-:Y:S01]  /*5340*/  FFMA R68, R28.reuse, R36, R68 ;  /* 0x000000241c447223 */ /* 0x042fe20000000044 */
[----:B------:R-:W1:Y:S01]  /*5350*/  LDS.128 R24, [R120.X4+UR5+0x3030] ;  /* 0x0030300578187984 */ /* 0x000e620008004c00 */
        /* <DEDUP_REMOVED lines=14> */
[----:B------:R-:W4:Y:S01]  /*5440*/  LDS.128 R56, [R120.X4+UR5+0x3130] ;  /* 0x0031300578387984 */ /* 0x000f220008004c00 */
[C---:B--2---:R-:W-:Y:S01]  /*5450*/  FFMA R82, R32.reuse, R48, R82 ;  /* 0x0000003020527223 */ /* 0x044fe20000000052 */
[C---:B------:R-:W-:Y:S01]  /*5460*/  FFMA R80, R32.reuse, R40, R80 ;  /* 0x0000002820507223 */ /* 0x040fe20000000050 */
[C---:B------:R-:W-:Y:S01]  /*5470*/  FFMA R74, R32.reuse, R36, R74 ;  /* 0x00000024204a7223 */ /* 0x040fe2000000004a */
        /* <DEDUP_REMOVED lines=8> */
[-C--:B------:R-:W-:Y:S01]  /*5500*/  FFMA R33, R33, R45.reuse, R86 ;  /* 0x0000002d21217223 */ /* 0x080fe20000000056 */
[C---:B---3--:R-:W-:Y:S01]  /*5510*/  FFMA R94, R20.reuse, R44, R94 ;  /* 0x0000002c145e7223 */ /* 0x048fe2000000005e */
[C---:B------:R-:W-:Y:S01]  /*5520*/  FFMA R92, R20.reuse, R48, R92 ;  /* 0x00000030145c7223 */ /* 0x040fe2000000005c */
[C---:B------:R-:W-:Y:S01]  /*5530*/  FFMA R90, R20.reuse, R40, R90 ;  /* 0x00000028145a7223 */ /* 0x040fe2000000005a */
[----:B------:R-:W-:Y:S01]  /*5540*/  FFMA R88, R20, R36, R88 ;  /* 0x0000002414587223 */ /* 0x000fe20000000058 */
        /* <DEDUP_REMOVED lines=13> */
[----:B------:R-:W1:Y:S01]  /*5620*/  LDS.128 R60, [R120.X4+UR5+0x31b0] ;  /* 0x0031b005783c7984 */ /* 0x000e620008004c00 */
[C---:B------:R-:W-:Y:S01]  /*5630*/  FFMA R92, R23.reuse, R51, R92 ;  /* 0x00000033175c7223 */ /* 0x040fe2000000005c */
[C---:B------:R-:W-:Y:S01]  /*5640*/  FFMA R90, R23.reuse, R43, R90 ;  /* 0x0000002b175a7223 */ /* 0x040fe2000000005a */
[C---:B------:R-:W-:Y:S01]  /*5650*/  FFMA R88, R23.reuse, R39, R88 ;  /* 0x0000002717587223 */ /* 0x040fe20000000058 */
[----:B------:R-:W-:Y:S01]  /*5660*/  FFMA R94, R23, R47, R94 ;  /* 0x0000002f175e7223 */ /* 0x000fe2000000005e */
[C---:B------:R-:W-:Y:S01]  /*5670*/  FFMA R102, R24.reuse, R44, R102 ;  /* 0x0000002c18667223 */ /* 0x040fe20000000066 */
[-C--:B------:R-:W-:Y:S01]  /*5680*/  FFMA R96, R24, R36.reuse, R96 ;  /* 0x0000002418607223 */ /* 0x080fe20000000060 */
[C---:B------:R-:W-:Y:S01]  /*5690*/  FFMA R21, R25.reuse, R49, R100 ;  /* 0x0000003119157223 */ /* 0x040fe20000000064 */
[C---:B------:R-:W-:Y:S01]  /*56a0*/  FFMA R23, R25.reuse, R41, R98 ;  /* 0x0000002919177223 */ /* 0x040fe20000000062 */
[C---:B----4-:R-:W-:Y:S01]  /*56b0*/  FFMA R104, R64.reuse, R36, R104 ;  /* 0x0000002440687223 */ /* 0x050fe20000000068 */
[----:B------:R-:W-:Y:S01]  /*56c0*/  FFMA R106, R64, R40, R106 ;  /* 0x00000028406a7223 */ /* 0x000fe2000000006a */
[C---:B------:R-:W-:Y:S01]  /*56d0*/  FFMA R29, R25.reuse, R45, R102 ;  /* 0x0000002d191d7223 */ /* 0x040fe20000000066 */
[-C--:B------:R-:W-:Y:S01]  /*56e0*/  FFMA R25, R25, R37.reuse, R96 ;  /* 0x0000002519197223 */ /* 0x080fe20000000060 */
[C---:B------:R-:W-:Y:S01]  /*56f0*/  FFMA R100, R26.reuse, R50, R21 ;  /* 0x000000321a647223 */ /* 0x040fe20000000015 */
[----:B------:R-:W-:Y:S01]  /*5700*/  FFMA R98, R26, R42, R23 ;  /* 0x0000002a1a627223 */ /* 0x000fe20000000017 */
[----:B------:R-:W-:Y:S01]  /*5710*/  FFMA R110, R64, R44, R110 ;  /* 0x0000002c406e7223 */ /* 0x000fe2000000006e */
[C---:B------:R-:W-:Y:S01]  /*5720*/  FFMA R23, R65.reuse, R37, R104 ;  /* 0x0000002541177223 */ /* 0x040fe20000000068 */
[C---:B------:R-:W-:Y:S01]  /*5730*/  FFMA R21, R65.reuse, R41, R106 ;  /* 0x0000002941157223 */ /* 0x040fe2000000006a */
[-C--:B------:R-:W-:Y:S01]  /*5740*/  FFMA R96, R26, R38.reuse, R25 ;  /* 0x000000261a607223 */ /* 0x080fe20000000019 */
[----:B------:R-:W-:Y:S01]  /*5750*/  FFMA R25, R65, R45, R110 ;  /* 0x0000002d41197223 */ /* 0x000fe2000000006e */
[----:B------:R-:W-:Y:S01]  /*5760*/  FFMA R74, R34, R38, R53 ;  /* 0x00000026224a7223 */ /* 0x000fe20000000035 */
[----:B------:R-:W-:Y:S01]  /*5770*/  FFMA R102, R26, R46, R29 ;  /* 0x0000002e1a667223 */ /* 0x000fe2000000001d */
[----:B------:R-:W-:Y:S01]  /*5780*/  FFMA R108, R64, R48, R108 ;  /* 0x00000030406c7223 */ /* 0x000fe2000000006c */
[C---:B------:R-:W-:Y:S01]  /*5790*/  FFMA R104, R66.reuse, R38, R23 ;  /* 0x0000002642687223 */ /* 0x040fe20000000017 */
[C---:B------:R-:W-:Y:S01]  /*57a0*/  FFMA R106, R66.reuse, R42, R21 ;  /* 0x0000002a426a7223 */ /* 0x040fe20000000015 */
[----:B------:R-:W-:Y:S01]  /*57b0*/  LDS.128 R52, [R120.X4+UR5+0x40] ;  /* 0x0000400578347984 */ /* 0x000fe20008004c00 */
[C---:B------:R-:W-:Y:S01]  /*57c0*/  FFMA R100, R27.reuse, R51, R100 ;  /* 0x000000331b647223 */ /* 0x040fe20000000064 */
[C---:B------:R-:W-:Y:S01]  /*57d0*/  FFMA R98, R27.reuse, R43, R98 ;  /* 0x0000002b1b627223 */ /* 0x040fe20000000062 */
[C---:B------:R-:W-:Y:S01]  /*57e0*/  FFMA R96, R27.reuse, R39, R96 ;  /* 0x000000271b607223 */ /* 0x040fe20000000060 */
[----:B------:R-:W-:Y:S01]  /*57f0*/  LDS.128 R20, [R125+0xc0] ;  /* 0x0000c0007d147984 */ /* 0x000fe20000000c00 */
[----:B------:R-:W-:Y:S01]  /*5800*/  FFMA R102, R27, R47, R102 ;  /* 0x0000002f1b667223 */ /* 0x000fe20000000066 */
[----:B------:R-:W-:Y:S01]  /*5810*/  FFMA R65, R65, R49, R108 ;  /* 0x0000003141417223 */ /* 0x000fe2000000006c */
[----:B------:R-:W-:Y:S01]  /*5820*/  FFMA R110, R66, R46, R25 ;  /* 0x0000002e426e7223 */ /* 0x000fe20000000019 */
[----:B------:R-:W2:Y:S01]  /*5830*/  LDS.128 R28, [R125+0x40] ;  /* 0x000040007d1c7984 */ /* 0x000ea20000000c00 */
[----:B------:R-:W-:Y:S01]  /*5840*/  FFMA R64, R56, R36, R97 ;  /* 0x0000002438407223 */ /* 0x000fe20000000061 */
[----:B------:R-:W-:Y:S01]  /*5850*/  FFMA R108, R66, R50, R65 ;  /* 0x00000032426c7223 */ /* 0x000fe20000000041 */
[C---:B------:R-:W-:Y:S01]  /*5860*/  FFMA R66, R56.reuse, R40, R99 ;  /* 0x0000002838427223 */ /* 0x040fe20000000063 */
[----:B------:R-:W3:Y:S01]  /*5870*/  LDS.128 R24, [R125+0x140] ;  /* 0x000140007d187984 */ /* 0x000ee20000000c00 */
        /* <DEDUP_REMOVED lines=35> */
[C---:B--2---:R-:W-:Y:S01]  /*5ab0*/  FFMA R36, R52.reuse, R28, R95 ;  /* 0x0000001c34247223 */ /* 0x044fe2000000005f */
[C---:B------:R-:W-:Y:S01]  /*5ac0*/  FFMA R93, R63.reuse, R39, R38 ;  /* 0x000000273f5d7223 */ /* 0x040fe20000000026 */
[----:B------:R-:W-:Y:S01]  /*5ad0*/  FFMA R38, R52, R20, R101 ;  /* 0x0000001434267223 */ /* 0x000fe20000000065 */
[----:B------:R-:W-:Y:S01]  /*5ae0*/  FFMA R46, R62, R46, R45 ;  /* 0x0000002e3e2e7223 */ /* 0x000fe2000000002d */
[----:B------:R-:W-:Y:S01]  /*5af0*/  FFMA R79, R63, R43, R42 ;  /* 0x0000002b3f4f7223 */ /* 0x000fe2000000002a */
[----:B---3--:R-:W-:Y:S01]  /*5b00*/  FFMA R40, R52, R24, R127 ;  /* 0x0000001834287223 */ /* 0x008fe2000000007f */
[C---:B------:R-:W-:Y:S01]  /*5b10*/  FFMA R43, R53.reuse, R21, R38 ;  /* 0x00000015352b7223 */ /* 0x040fe20000000026 */
[C---:B------:R-:W-:Y:S01]  /*5b20*/  FFMA R45, R53.reuse, R29, R36 ;  /* 0x0000001d352d7223 */ /* 0x040fe20000000024 */
[----:B------:R-:W-:Y:S01]  /*5b30*/  FFMA R50, R62, R50, R49 ;  /* 0x000000323e327223 */ /* 0x000fe20000000031 */
[----:B------:R-:W2:Y:S01]  /*5b40*/  LDS.128 R36, [R120.X4+UR5+0x1c0] ;  /* 0x0001c00578247984 */ /* 0x000ea20008004c00 */
[----:B------:R-:W-:Y:S01]  /*5b50*/  FFMA R41, R53, R25, R40 ;  /* 0x0000001935297223 */ /* 0x000fe20000000028 */
[C---:B------:R-:W-:Y:S01]  /*5b60*/  FFMA R42, R54.reuse, R22, R43 ;  /* 0x00000016362a7223 */ /* 0x040fe2000000002b */
[C---:B------:R-:W-:Y:S01]  /*5b70*/  FFMA R40, R54.reuse, R30, R45 ;  /* 0x0000001e36287223 */ /* 0x040fe2000000002d */
[----:B------:R-:W-:Y:S01]  /*5b80*/  FFMA R103, R63, R47, R46 ;  /* 0x0000002f3f677223 */ /* 0x000fe2000000002e */
[----:B------:R-:W-:Y:S01]  /*5b90*/  FFMA R44, R54, R26, R41 ;  /* 0x0000001a362c7223 */ /* 0x000fe20000000029 */
[C---:B------:R-:W-:Y:S01]  /*5ba0*/  FFMA R101, R55.reuse, R23, R42 ;  /* 0x0000001737657223 */ /* 0x040fe2000000002a */
[C---:B------:R-:W-:Y:S01]  /*5bb0*/  FFMA R95, R55.reuse, R31, R40 ;  /* 0x0000001f375f7223 */ /* 0x040fe20000000028 */
[C---:B----4-:R-:W-:Y:S01]  /*5bc0*/  FFMA R42, R64.reuse, R24, R107 ;  /* 0x00000018402a7223 */ /* 0x050fe2000000006b */
[C---:B------:R-:W-:Y:S01]  /*5bd0*/  FFMA R40, R64.reuse, R20, R105 ;  /* 0x0000001440287223 */ /* 0x040fe20000000069 */
[----:B------:R-:W-:Y:S01]  /*5be0*/  FFMA R127, R55, R27, R44 ;  /* 0x0000001b377f7223 */ /* 0x000fe2000000002c */
[-C--:B------:R-:W-:Y:S01]  /*5bf0*/  FFMA R44, R64, R32.reuse, R131 ;  /* 0x00000020402c7223 */ /* 0x080fe20000000083 */
[C---:B------:R-:W-:Y:S01]  /*5c00*/  FFMA R47, R65.reuse, R25, R42 ;  /* 0x00000019412f7223 */ /* 0x040fe2000000002a */
[C---:B------:R-:W-:Y:S01]  /*5c10*/  FFMA R49, R65.reuse, R21, R40 ;  /* 0x0000001541317223 */ /* 0x040fe20000000028 */
[----:B------:R-:W-:Y:S01]  /*5c20*/  FFMA R52, R52, R32, R129 ;  /* 0x0000002034347223 */ /* 0x000fe20000000081 */
[----:B------:R-:W3:Y:S01]  /*5c30*/  LDS.128 R40, [R120.X4+UR5+0x1040] ;  /* 0x0010400578287984 */ /* 0x000ee20008004c00 */
[-C--:B------:R-:W-:Y:S01]  /*5c40*/  FFMA R45, R65, R33.reuse, R44 ;  /* 0x00000021412d7223 */ /* 0x080fe2000000002c */
[C---:B------:R-:W-:Y:S01]  /*5c50*/  FFMA R46, R66.reuse, R26, R47 ;  /* 0x0000001a422e7223 */ /* 0x040fe2000000002f */
[C---:B------:R-:W-:Y:S01]  /*5c60*/  FFMA R44, R66.reuse, R22, R49 ;  /* 0x00000016422c7223 */ /* 0x040fe20000000031 */
[----:B------:R-:W-:Y:S01]  /*5c70*/  FFMA R53, R53, R33, R52 ;  /* 0x0000002135357223 */ /* 0x000fe20000000034 */
[----:B------:R-:W-:Y:S01]  /*5c80*/  FFMA R48, R66, R34, R45 ;  /* 0x0000002242307223 */ /* 0x000fe2000000002d */
[C---:B------:R-:W-:Y:S01]  /*5c90*/  FFMA R107, R67.reuse, R27, R46 ;  /* 0x0000001b436b7223 */ /* 0x040fe2000000002e */
[----:B------:R-:W-:Y:S01]  /*5ca0*/  FFMA R105, R67, R23, R44 ;  /* 0x0000001743697223 */ /* 0x000fe2000000002c */
[C---:B-1----:R-:W-:Y:S01]  /*5cb0*/  FFMA R46, R56.reuse, R24, R91 ;  /* 0x00000018382e7223 */ /* 0x042fe2000000005b */
        /* <DEDUP_REMOVED lines=13> */
[----:B------:R-:W-:Y:S01]  /*5d90*/  FFMA R52, R58, R34, R49 ;  /* 0x000000223a347223 */ /* 0x000fe20000000031 */
[C---:B------:R-:W-:Y:S01]  /*5da0*/  FFMA R91, R59.reuse, R27, R50 ;  /* 0x0000001b3b5b7223 */ /* 0x040fe20000000032 */
[C---:B------:R-:W-:Y:S01]  /*5db0*/  FFMA R89, R59.reuse, R23, R48 ;  /* 0x000000173b597223 */ /* 0x040fe20000000030 */
[C---:B--2---:R-:W-:Y:S01]  /*5dc0*/  FFMA R50, R36.reuse, R24, R111 ;  /* 0x0000001824327223 */ /* 0x044fe2000000006f */
[-C--:B------:R-:W-:Y:S01]  /*5dd0*/  FFMA R135, R59, R35.reuse, R52 ;  /* 0x000000233b877223 */ /* 0x080fe20000000034 */
[C---:B------:R-:W-:Y:S01]  /*5de0*/  FFMA R52, R36.reuse, R32, R139 ;  /* 0x0000002024347223 */ /* 0x040fe2000000008b */
[C---:B------:R-:W-:Y:S01]  /*5df0*/  FFMA R48, R36.reuse, R20, R109 ;  /* 0x0000001424307223 */ /* 0x040fe2000000006d */
[----:B------:R-:W-:Y:S01]  /*5e00*/  FFMA R36, R36, R28, R141 ;  /* 0x0000001c24247223 */ /* 0x000fe2000000008d */
        /* <DEDUP_REMOVED lines=81> */
[C---:B-1----:R-:W-:Y:S01]  /*6320*/  FFMA R38, R40.reuse, R24, R87 ;  /* 0x0000001828267223 */ /* 0x042fe20000000057 */
[C---:B------:R-:W-:Y:S01]  /*6330*/  FFMA R36, R40.reuse, R20, R85 ;  /* 0x0000001428247223 */ /* 0x040fe20000000055 */
[----:B------:R-:W1:Y:S01]  /*6340*/  LDS.128 R48, [R120.X4+UR5+0x2140] ;  /* 0x0021400578307984 */ /* 0x000e620008004c00 */
[----:B------:R-:W-:Y:S01]  /*6350*/  FFMA R157, R39, R27, R52 ;  /* 0x0000001b279d7223 */ /* 0x000fe20000000034 */
[C---:B------:R-:W-:Y:S01]  /*6360*/  FFMA R55, R41.reuse, R25, R38 ;  /* 0x0000001929377223 */ /* 0x040fe20000000026 */
[C---:B------:R-:W-:Y:S01]  /*6370*/  FFMA R57, R41.reuse, R21, R36 ;  /* 0x0000001529397223 */ /* 0x040fe20000000024 */
[----:B------:R-:W-:Y:S01]  /*6380*/  FFMA R52, R40, R32, R163 ;  /* 0x0000002028347223 */ /* 0x000fe200000000a3 */
[----:B------:R-:W3:Y:S01]  /*6390*/  LDS.128 R36, [R120.X4+UR5+0x21c0] ;  /* 0x0021c00578247984 */ /* 0x000ee20008004c00 */
[-C--:B------:R-:W-:Y:S01]  /*63a0*/  FFMA R64, R64, R28.reuse, R133 ;  /* 0x0000001c40407223 */ /* 0x080fe20000000085 */
[----:B------:R-:W-:Y:S01]  /*63b0*/  FFMA R40, R40, R28, R165 ;  /* 0x0000001c28287223 */ /* 0x000fe200000000a5 */
[----:B------:R-:W-:Y:S01]  /*63c0*/  FFMA R53, R41, R33, R52 ;  /* 0x0000002129357223 */ /* 0x000fe20000000034 */
[C---:B------:R-:W-:Y:S01]  /*63d0*/  FFMA R52, R42.reuse, R26, R55 ;  /* 0x0000001a2a347223 */ /* 0x040fe20000000037 */
[-C--:B------:R-:W-:Y:S01]  /*63e0*/  FFMA R65, R65, R29.reuse, R64 ;  /* 0x0000001d41417223 */ /* 0x080fe20000000040 */
[----:B------:R-:W-:Y:S01]  /*63f0*/  FFMA R41, R41, R29, R40 ;  /* 0x0000001d29297223 */ /* 0x000fe20000000028 */
[----:B------:R-:W-:Y:S01]  /*6400*/  FFMA R54, R42, R34, R53 ;  /* 0x000000222a367223 */ /* 0x000fe20000000035 */
[C---:B------:R-:W-:Y:S01]  /*6410*/  FFMA R87, R43.reuse, R27, R52 ;  /* 0x0000001b2b577223 */ /* 0x040fe20000000034 */
[----:B------:R-:W-:Y:S01]  /*6420*/  FFMA R66, R66, R30, R65 ;  /* 0x0000001e42427223 */ /* 0x000fe20000000041 */
[C---:B------:R-:W-:Y:S01]  /*6430*/  FFMA R40, R42.reuse, R22, R57 ;  /* 0x000000162a287223 */ /* 0x040fe20000000039 */
[----:B------:R-:W-:Y:S01]  /*6440*/  FFMA R163, R43, R35, R54 ;  /* 0x000000232ba37223 */ /* 0x000fe20000000036 */
[----:B------:R-:W-:Y:S01]  /*6450*/  FFMA R42, R42, R30, R41 ;  /* 0x0000001e2a2a7223 */ /* 0x000fe20000000029 */
[----:B------:R-:W4:Y:S01]  /*6460*/  LDS.128 R52, [R120.X4+UR5+0x3040] ;  /* 0x0030400578347984 */ /* 0x000f220008004c00 */
[----:B------:R-:W-:Y:S01]  /*6470*/  FFMA R133, R67, R31, R66 ;  /* 0x0000001f43857223 */ /* 0x000fe20000000042 */
[C---:B------:R-:W-:Y:S01]  /*6480*/  FFMA R85, R43.reuse, R23, R40 ;  /* 0x000000172b557223 */ /* 0x040fe20000000028 */
[-C--:B------:R-:W-:Y:S01]  /*6490*/  FFMA R165, R43, R31.reuse, R42 ;  /* 0x0000001f2ba57223 */ /* 0x080fe2000000002a */
[----:B------:R-:W4:Y:S01]  /*64a0*/  LDS.128 R64, [R120.X4+UR5+0x30c0] ;  /* 0x0030c00578407984 */ /* 0x000f220008004c00 */
[----:B------:R-:W-:-:S03]  /*64b0*/  FFMA R137, R59, R31, R58 ;  /* 0x0000001f3b897223 */ /* 0x000fc6000000003a */
[----:B------:R-:W-:Y:S01]  /*64c0*/  LDS.128 R60, [R125+0x1d0] ;  /* 0x0001d0007d3c7984 */ /* 0x000fe20000000c00 */
[C---:B--2---:R-:W-:Y:S01]  /*64d0*/  FFMA R76, R44.reuse, R32, R76 ;  /* 0x000000202c4c7223 */ /* 0x044fe2000000004c */
[C---:B------:R-:W-:Y:S01]  /*64e0*/  FFMA R70, R44.reuse, R24, R70 ;  /* 0x000000182c467223 */ /* 0x040fe20000000046 */
[C---:B------:R-:W-:Y:S01]  /*64f0*/  FFMA R68, R44.reuse, R20, R68 ;  /* 0x000000142c447223 */ /* 0x040fe20000000044 */
[----:B------:R-:W-:Y:S01]  /*6500*/  FFMA R78, R44, R28, R78 ;  /* 0x0000001c2c4e7223 */ /* 0x000fe2000000004e */
[C---:B------:R-:W-:Y:S01]  /*6510*/  FFMA R41, R45.reuse, R33, R76 ;  /* 0x000000212d297223 */ /* 0x040fe2000000004c */
[----:B------:R-:W-:Y:S01]  /*6520*/  FFMA R43, R45, R25, R70 ;  /* 0x000000192d2b7223 */ /* 0x000fe20000000046 */
[C---:B-1----:R-:W-:Y:S01]  /*6530*/  FFMA R82, R48.reuse, R32, R82 ;  /* 0x0000002030527223 */ /* 0x042fe20000000052 */
[----:B------:R-:W-:Y:S01]  /*6540*/  FFMA R80, R48, R24, R80 ;  /* 0x0000001830507223 */ /* 0x000fe20000000050 */
[C---:B------:R-:W-:Y:S01]  /*6550*/  FFMA R76, R46.reuse, R34, R41 ;  /* 0x000000222e4c7223 */ /* 0x040fe20000000029 */
[----:B------:R-:W-:Y:S01]  /*6560*/  FFMA R70, R46, R26, R43 ;  /* 0x0000001a2e467223 */ /* 0x000fe2000000002b */
[C---:B------:R-:W-:Y:S01]  /*6570*/  FFMA R41, R49.reuse, R33, R82 ;  /* 0x0000002131297223 */ /* 0x040fe20000000052 */
[----:B------:R-:W-:Y:S01]  /*6580*/  FFMA R43, R49, R25, R80 ;  /* 0x00000019312b7223 */ /* 0x000fe20000000050 */
[C---:B---3--:R-:W-:Y:S01]  /*6590*/  FFMA R92, R36.reuse, R32, R92 ;  /* 0x00000020245c7223 */ /* 0x048fe2000000005c */
[----:B------:R-:W-:Y:S01]  /*65a0*/  FFMA R90, R36, R24, R90 ;  /* 0x00000018245a7223 */ /* 0x000fe2000000005a */
[C---:B------:R-:W-:Y:S01]  /*65b0*/  FFMA R82, R50.reuse, R34, R41 ;  /* 0x0000002232527223 */ /* 0x040fe20000000029 */
[----:B------:R-:W-:Y:S01]  /*65c0*/  FFMA R80, R50, R26, R43 ;  /* 0x0000001a32507223 */ /* 0x000fe2000000002b */
[C---:B------:R-:W-:Y:S01]  /*65d0*/  FFMA R41, R37.reuse, R33, R92 ;  /* 0x0000002125297223 */ /* 0x040fe2000000005c */
[----:B------:R-:W-:Y:S01]  /*65e0*/  FFMA R43, R37, R25, R90 ;  /* 0x00000019252b7223 */ /* 0x000fe2000000005a */
[C---:B------:R-:W-:Y:S01]  /*65f0*/  FFMA R57, R45.reuse, R21, R68 ;  /* 0x000000152d397223 */ /* 0x040fe20000000044 */
[----:B------:R-:W-:Y:S01]  /*6600*/  FFMA R45, R45, R29, R78 ;  /* 0x0000001d2d2d7223 */ /* 0x000fe2000000004e */
[----:B------:R-:W-:Y:S01]  /*6610*/  FFMA R74, R48, R20, R74 ;  /* 0x00000014304a7223 */ /* 0x000fe2000000004a */
[C---:B------:R-:W-:Y:S01]  /*6620*/  FFMA R92, R38.reuse, R34, R41 ;  /* 0x00000022265c7223 */ /* 0x040fe20000000029 */
[----:B------:R-:W-:Y:S01]  /*6630*/  FFMA R90, R38, R26, R43 ;  /* 0x0000001a265a7223 */ /* 0x000fe2000000002b */
[----:B------:R-:W-:Y:S01]  /*6640*/  FFMA R78, R46, R30, R45 ;  /* 0x0000001e2e4e7223 */ /* 0x000fe2000000002d */
[----:B------:R-:W1:Y:S01]  /*6650*/  LDS.128 R40, [R120.X4+UR5+0x3140] ;  /* 0x0031400578287984 */ /* 0x000e620008004c00 */
[----:B------:R-:W-:Y:S01]  /*6660*/  FFMA R45, R49, R21, R74 ;  /* 0x00000015312d7223 */ /* 0x000fe2000000004a */
[C---:B------:R-:W-:Y:S01]  /*6670*/  FFMA R94, R36.reuse, R28, R94 ;  /* 0x0000001c245e7223 */ /* 0x040fe2000000005e */
[----:B------:R-:W-:Y:S01]  /*6680*/  FFMA R88, R36, R20, R88 ;  /* 0x0000001424587223 */ /* 0x000fe20000000058 */
[----:B----4-:R-:W-:Y:S01]  /*6690*/  FFMA R102, R52, R28, R102 ;  /* 0x0000001c34667223 */ /* 0x010fe20000000066 */
[-C--:B------:R-:W-:Y:S01]  /*66a0*/  FFMA R74, R50, R22.reuse, R45 ;  /* 0x00000016324a7223 */ /* 0x080fe2000000002d */
[C---:B------:R-:W-:Y:S01]  /*66b0*/  FFMA R45, R37.reuse, R29, R94 ;  /* 0x0000001d252d7223 */ /* 0x040fe2000000005e */
[----:B------:R-:W-:Y:S01]  /*66c0*/  FFMA R37, R37, R21, R88 ;  /* 0x0000001525257223 */ /* 0x000fe20000000058 */
[----:B------:R-:W-:Y:S01]  /*66d0*/  FFMA R68, R46, R22, R57 ;  /* 0x000000162e447223 */ /* 0x000fe20000000039 */
[----:B------:R-:W-:Y:S01]  /*66e0*/  FFMA R86, R48, R28, R86 ;  /* 0x0000001c30567223 */ /* 0x000fe20000000056 */
[C---:B------:R-:W-:Y:S01]  /*66f0*/  FFMA R94, R38.reuse, R30, R45 ;  /* 0x0000001e265e7223 */ /* 0x040fe2000000002d */
[----:B------:R-:W-:Y:S01]  /*6700*/  FFMA R45, R53, R29, R102 ;  /* 0x0000001d352d7223 */ /* 0x000fe20000000066 */
[----:B------:R-:W-:Y:S01]  /*6710*/  FFMA R88, R38, R22, R37 ;  /* 0x0000001626587223 */ /* 0x000fe20000000025 */
[C---:B------:R-:W-:Y:S01]  /*6720*/  FFMA R100, R52.reuse, R32, R100 ;  /* 0x0000002034647223 */ /* 0x040fe20000000064 */
[----:B------:R-:W-:Y:S01]  /*6730*/  FFMA R98, R52, R24, R98 ;  /* 0x0000001834627223 */ /* 0x000fe20000000062 */
[C---:B------:R-:W-:Y:S01]  /*6740*/  FFMA R76, R47.reuse, R35, R76 ;  /* 0x000000232f4c7223 */ /* 0x040fe2000000004c */
[C---:B------:R-:W-:Y:S01]  /*6750*/  FFMA R70, R47.reuse, R27, R70 ;  /* 0x0000001b2f467223 */ /* 0x040fe20000000046 */
[C---:B------:R-:W-:Y:S01]  /*6760*/  FFMA R68, R47.reuse, R23, R68 ;  /* 0x000000172f447223 */ /* 0x040fe20000000044 */
[----:B------:R-:W-:Y:S01]  /*6770*/  FFMA R78, R47, R31, R78 ;  /* 0x0000001f2f4e7223 */ /* 0x000fe2000000004e */
[----:B------:R-:W-:Y:S01]  /*6780*/  FFMA R102, R54, R30, R45 ;  /* 0x0000001e36667223 */ /* 0x000fe2000000002d */
[----:B------:R-:W-:Y:S01]  /*6790*/  FFMA R96, R52, R20, R96 ;  /* 0x0000001434607223 */ /* 0x000fe20000000060 */
[----:B------:R-:W2:Y:S01]  /*67a0*/  LDS.128 R44, [R120.X4+UR5+0x31c0] ;  /* 0x0031c005782c7984 */ /* 0x000ea20008004c00 */
        /* <DEDUP_REMOVED lines=32> */
[C---:B-1----:R-:W-:Y:S01]  /*69b0*/  FFMA R64, R40.reuse, R20, R97 ;  /* 0x0000001428407223 */ /* 0x042fe20000000061 */
[----:B------:R-:W-:Y:S01]  /*69c0*/  FFMA R72, R40, R32, R72 ;  /* 0x0000002028487223 */ /* 0x000fe20000000048 */
[----:B------:R-:W1:Y:S01]  /*69d0*/  LDS.128 R36, [R120.X4+UR5+0x50] ;  /* 0x0000500578247984 */ /* 0x000e620008004c00 */
        /* <DEDUP_REMOVED lines=40> */
[----:B------:R-:W-:Y:S01]  /*6c60*/  LDS.128 R44, [R125+0x1e0] ;  /* 0x0001e0007d2c7984 */ /* 0x000fe20000000c00 */
[C---:B---3--:R-:W-:Y:S01]  /*6c70*/  FFMA R22, R36.reuse, R52, R101 ;  /* 0x0000003424167223 */ /* 0x048fe20000000065 */
[C---:B------:R-:W-:Y:S01]  /*6c80*/  FFMA R29, R37.reuse, R49, R20 ;  /* 0x00000031251d7223 */ /* 0x040fe20000000014 */
[C---:B----4-:R-:W-:Y:S02]  /*6c90*/  FFMA R24, R36.reuse, R56, R127 ;  /* 0x0000003824187223 */ /* 0x050fe4000000007f */
        /* <DEDUP_REMOVED lines=17> */
[----:B------:R-:W3:Y:S01]  /*6db0*/  LDS.128 R24, [R120.X4+UR5+0x1050] ;  /* 0x0010500578187984 */ /* 0x000ee20008004c00 */
[----:B------:R-:W-:Y:S01]  /*6dc0*/  FFMA R29, R65, R61, R28 ;  /* 0x0000003d411d7223 */ /* 0x000fe2000000001c */
[C---:B------:R-:W-:Y:S01]  /*6dd0*/  FFMA R30, R66.reuse, R58, R31 ;  /* 0x0000003a421e7223 */ /* 0x040fe2000000001f */
[C---:B------:R-:W-:Y:S01]  /*6de0*/  FFMA R28, R66.reuse, R54, R33 ;  /* 0x00000036421c7223 */ /* 0x040fe20000000021 */
[----:B------:R-:W-:Y:S01]  /*6df0*/  FFMA R129, R39, R63, R38 ;  /* 0x0000003f27817223 */ /* 0x000fe20000000026 */
[----:B------:R-:W-:Y:S01]  /*6e00*/  FFMA R32, R66, R62, R29 ;  /* 0x0000003e42207223 */ /* 0x000fe2000000001d */
[C---:B------:R-:W-:Y:S01]  /*6e10*/  FFMA R107, R67.reuse, R59, R30 ;  /* 0x0000003b436b7223 */ /* 0x040fe2000000001e */
        /* <DEDUP_REMOVED lines=101> */
[C---:B--2---:R-:W-:Y:S01]  /*7470*/  FFMA R22, R24.reuse, R56, R87 ;  /* 0x0000003818167223 */ /* 0x044fe20000000057 */
[C---:B------:R-:W-:Y:S01]  /*7480*/  FFMA R20, R24.reuse, R52, R85 ;  /* 0x0000003418147223 */ /* 0x040fe20000000055 */
[----:B------:R-:W2:Y:S01]  /*7490*/  LDS.128 R32, [R120.X4+UR5+0x2150] ;  /* 0x0021500578207984 */ /* 0x000ea20008004c00 */
        /* <DEDUP_REMOVED lines=22> */
[----:B------:R-:W-:Y:S01]  /*7600*/  FFMA R137, R43, R51, R42 ;  /* 0x000000332b897223 */ /* 0x000fe2000000002a */
[C---:B-1----:R-:W-:Y:S01]  /*7610*/  FFMA R76, R28.reuse, R60, R76 ;  /* 0x0000003c1c4c7223 */ /* 0x042fe2000000004c */
[C---:B------:R-:W-:Y:S01]  /*7620*/  FFMA R70, R28.reuse, R56, R70 ;  /* 0x000000381c467223 */ /* 0x040fe20000000046 */
[C---:B------:R-:W-:Y:S01]  /*7630*/  FFMA R68, R28.reuse, R52, R68 ;  /* 0x000000341c447223 */ /* 0x040fe20000000044 */
[----:B------:R-:W-:Y:S01]  /*7640*/  FFMA R78, R28, R48, R78 ;  /* 0x000000301c4e7223 */ /* 0x000fe2000000004e */
[C---:B------:R-:W-:Y:S01]  /*7650*/  FFMA R25, R29.reuse, R61, R76 ;  /* 0x0000003d1d197223 */ /* 0x040fe2000000004c */
[----:B------:R-:W-:Y:S01]  /*7660*/  FFMA R27, R29, R57, R70 ;  /* 0x000000391d1b7223 */ /* 0x000fe20000000046 */
[C---:B--2---:R-:W-:Y:S01]  /*7670*/  FFMA R82, R32.reuse, R60, R82 ;  /* 0x0000003c20527223 */ /* 0x044fe20000000052 */
        /* <DEDUP_REMOVED lines=16> */
[----:B------:R-:W1:Y:S01]  /*7780*/  LDS.128 R24, [R120.X4+UR5+0x3150] ;  /* 0x0031500578187984 */ /* 0x000e620008004c00 */
[----:B------:R-:W-:Y:S01]  /*7790*/  FFMA R78, R30, R50, R29 ;  /* 0x000000321e4e7223 */ /* 0x000fe2000000001d */
[-C--:B------:R-:W-:Y:S01]  /*77a0*/  FFMA R86, R32, R48.reuse, R86 ;  /* 0x0000003020567223 */ /* 0x080fe20000000056 */
[C---:B------:R-:W-:Y:S01]  /*77b0*/  FFMA R29, R33.reuse, R53, R74 ;  /* 0x00000035211d7223 */ /* 0x040fe2000000004a */
[C---:B------:R-:W-:Y:S01]  /*77c0*/  FFMA R94, R20.reuse, R48, R94 ;  /* 0x00000030145e7223 */ /* 0x040fe2000000005e */
        /* <DEDUP_REMOVED lines=9> */
[C---:B------:R-:W-:Y:S01]  /*7860*/  FFMA R80, R35.reuse, R59, R80 ;  /* 0x0000003b23507223 */ /* 0x040fe20000000050 */
[C---:B------:R-:W-:Y:S01]  /*7870*/  FFMA R74, R35.reuse, R55, R74 ;  /* 0x00000037234a7223 */ /* 0x040fe2000000004a */
[----:B------:R-:W-:Y:S01]  /*7880*/  FFMA R86, R35, R51, R86 ;  /* 0x0000003323567223 */ /* 0x000fe20000000056 */
[C---:B----4-:R-:W-:Y:S01]  /*7890*/  FFMA R102, R36.reuse, R48, R102 ;  /* 0x0000003024667223 */ /* 0x050fe20000000066 */
[C---:B------:R-:W-:Y:S01]  /*78a0*/  FFMA R100, R36.reuse, R60, R100 ;  /* 0x0000003c24647223 */ /* 0x040fe20000000064 */
[C---:B------:R-:W-:Y:S01]  /*78b0*/  FFMA R98, R36.reuse, R56, R98 ;  /* 0x0000003824627223 */ /* 0x040fe20000000062 */
        /* <DEDUP_REMOVED lines=18> */
[----:B------:R-:W-:Y:S01]  /*79e0*/  FFMA R21, R65, R57, R106 ;  /* 0x0000003941157223 */ /* 0x000fe2000000006a */
[-C--:B------:R-:W-:Y:S01]  /*79f0*/  FFMA R68, R30, R54.reuse, R41 ;  /* 0x000000361e447223 */ /* 0x080fe20000000029 */
        /* <DEDUP_REMOVED lines=9> */
[----:B------:R-:W-:Y:S01]  /*7a90*/  LDS.128 R28, [R125+0xe0] ;  /* 0x0000e0007d1c7984 */ /* 0x000fe20000000c00 */
[C---:B------:R-:W-:Y:S01]  /*7aa0*/  FFMA R100, R39.reuse, R63, R100 ;  /* 0x0000003f27647223 */ /* 0x040fe20000000064 */
[C---:B------:R-:W-:Y:S01]  /*7ab0*/  FFMA R98, R39.reuse, R59, R98 ;  /* 0x0000003b27627223 */ /* 0x040fe20000000062 */
[C---:B------:R-:W-:Y:S01]  /*7ac0*/  FFMA R96, R39.reuse, R55, R96 ;  /* 0x0000003727607223 */ /* 0x040fe20000000060 */
[----:B------:R-:W3:Y:S01]  /*7ad0*/  LDS.128 R20, [R120.X4+UR5+0x60] ;  /* 0x0000600578147984 */ /* 0x000ee20008004c00 */
[----:B------:R-:W-:Y:S01]  /*7ae0*/  FFMA R102, R39, R51, R102 ;  /* 0x0000003327667223 */ /* 0x000fe20000000066 */
[----:B------:R-:W-:Y:S01]  /*7af0*/  FFMA R65, R65, R61, R108 ;  /* 0x0000003d41417223 */ /* 0x000fe2000000006c */
[C---:B-1----:R-:W-:Y:S01]  /*7b00*/  FFMA R64, R24.reuse, R52, R97 ;  /* 0x0000003418407223 */ /* 0x042fe20000000061 */
[----:B------:R-:W1:Y:S01]  /*7b10*/  LDS.128 R40, [R125+0x60] ;  /* 0x000060007d287984 */ /* 0x000e620000000c00 */
[----:B------:R-:W-:Y:S01]  /*7b20*/  FFMA R72, R24, R60, R72 ;  /* 0x0000003c18487223 */ /* 0x000fe20000000048 */
        /* <DEDUP_REMOVED lines=39> */
[C---:B-1----:R-:W-:Y:S01]  /*7da0*/  FFMA R32, R20.reuse, R40, R95 ;  /* 0x0000002814207223 */ /* 0x042fe2000000005f */
[C---:B----4-:R-:W-:Y:S01]  /*7db0*/  FFMA R48, R20.reuse, R36, R127 ;  /* 0x0000002414307223 */ /* 0x050fe2000000007f */
[----:B------:R-:W-:Y:S01]  /*7dc0*/  FFMA R20, R20, R44, R129 ;  /* 0x0000002c14147223 */ /* 0x000fe20000000081 */
[C---:B------:R-:W-:Y:S01]  /*7dd0*/  FFMA R51, R21.reuse, R29, R34 ;  /* 0x0000001d15337223 */ /* 0x040fe20000000022 */
[C---:B------:R-:W-:Y:S01]  /*7de0*/  FFMA R53, R21.reuse, R41, R32 ;  /* 0x0000002915357223 */ /* 0x040fe20000000020 */
[C---:B------:R-:W-:Y:S01]  /*7df0*/  FFMA R49, R21.reuse, R37, R48 ;  /* 0x0000002515317223 */ /* 0x040fe20000000030 */
[----:B------:R-:W1:Y:S01]  /*7e00*/  LDS.128 R32, [R120.X4+UR5+0x1e0] ;  /* 0x0001e00578207984 */ /* 0x000e620008004c00 */
        /* <DEDUP_REMOVED lines=57> */
[C---:B---3--:R-:W-:Y:S01]  /*81a0*/  FFMA R34, R20.reuse, R36, R75 ;  /* 0x0000002414227223 */ /* 0x048fe2000000004b */
        /* <DEDUP_REMOVED lines=20> */
[----:B------:R-:W-:Y:S01]  /*82f0*/  FFMA R156, R23, R43, R156 ;  /* 0x0000002b179c7223 */ /* 0x000fe2000000009c */
[C---:B------:R-:W-:Y:S01]  /*8300*/  FFMA R55, R49.reuse, R37, R22 ;  /* 0x0000002531377223 */ /* 0x040fe20000000016 */
[----:B------:R-:W-:Y:S01]  /*8310*/  FFMA R69, R49, R29, R20 ;  /* 0x0000001d31457223 */ /* 0x000fe20000000014 */
[C---:B------:R-:W-:Y:S01]  /*8320*/  FFMA R52, R48.reuse, R44, R147 ;  /* 0x0000002c30347223 */ /* 0x040fe20000000093 */
[----:B------:R-:W2:Y:S01]  /*8330*/  LDS.128 R20, [R120.X4+UR5+0x2060] ;  /* 0x0020600578147984 */ /* 0x000ea20008004c00 */
[----:B------:R-:W-:-:S02]  /*8340*/  FFMA R48, R48, R40, R149 ;  /* 0x0000002830307223 */ /* 0x000fc40000000095 */
        /* <DEDUP_REMOVED lines=36> */
[C---:B------:R-:W-:Y:S01]  /*8590*/  FFMA R32, R34.reuse, R30, R77 ;  /* 0x0000001e22207223 */ /* 0x040fe2000000004d */
[----:B------:R-:W-:Y:S01]  /*85a0*/  FFMA R152, R27, R43, R152 ;  /* 0x0000002b1b987223 */ /* 0x000fe20000000098 */
[----:B------:R-:W-:Y:S01]  /*85b0*/  FFMA R34, R34, R42, R33 ;  /* 0x0000002a22227223 */ /* 0x000fe20000000021 */
[----:B------:R-:W3:Y:S01]  /*85c0*/  LDS.128 R24, [R120.X4+UR5+0x2160] ;  /* 0x0021600578187984 */ /* 0x000ee20008004c00 */
        /* <DEDUP_REMOVED lines=66> */
[----:B------:R-:W-:Y:S01]  /*89f0*/  FFMA R107, R35, R47, R50 ;  /* 0x0000002f236b7223 */ /* 0x000fe20000000032 */
[----:B------:R-:W-:Y:S01]  /*8a00*/  FFMA R32, R34, R42, R49 ;  /* 0x0000002a22207223 */ /* 0x000fe20000000031 */
[----:B-1----:R-:W-:Y:S01]  /*8a10*/  FFMA R102, R52, R40, R102 ;  /* 0x0000002834667223 */ /* 0x002fe20000000066 */
        /* <DEDUP_REMOVED lines=9> */
[C---:B------:R-:W-:Y:S01]  /*8ab0*/  FFMA R35, R53.reuse, R37, R98 ;  /* 0x0000002535237223 */ /* 0x040fe20000000062 */
[----:B------:R-:W-:Y:S01]  /*8ac0*/  FFMA R32, R54, R42, R49 ;  /* 0x0000002a36207223 */ /* 0x000fe20000000031 */
[-C--:B------:R-:W-:Y:S01]  /*8ad0*/  FFMA R53, R53, R29.reuse, R96 ;  /* 0x0000001d35357223 */ /* 0x080fe20000000060 */
[----:B------:R-:W1:Y:S01]  /*8ae0*/  LDS.128 R48, [R120.X4+UR5+0x31e0] ;  /* 0x0031e00578307984 */ /* 0x000e620008004c00 */
[C---:B---3--:R-:W-:Y:S01]  /*8af0*/  FFMA R104, R20.reuse, R28, R104 ;  /* 0x0000001c14687223 */ /* 0x048fe20000000068 */
[C---:B------:R-:W-:Y:S01]  /*8b00*/  FFMA R106, R20.reuse, R36, R106 ;  /* 0x00000024146a7223 */ /* 0x040fe2000000006a */
[----:B------:R-:W-:Y:S01]  /*8b10*/  FFMA R110, R20, R40, R110 ;  /* 0x00000028146e7223 */ /* 0x000fe2000000006e */
[C---:B------:R-:W-:Y:S01]  /*8b20*/  FFMA R52, R54.reuse, R46, R33 ;  /* 0x0000002e36347223 */ /* 0x040fe20000000021 */
[----:B------:R-:W-:Y:S01]  /*8b30*/  FFMA R34, R54, R38, R35 ;  /* 0x0000002636227223 */ /* 0x000fe20000000023 */
[----:B------:R-:W-:Y:S01]  /*8b40*/  FFMA R108, R20, R44, R108 ;  /* 0x0000002c146c7223 */ /* 0x000fe2000000006c */
[C---:B------:R-:W-:Y:S01]  /*8b50*/  FFMA R35, R21.reuse, R29, R104 ;  /* 0x0000001d15237223 */ /* 0x040fe20000000068 */
[C---:B------:R-:W-:Y:S01]  /*8b60*/  FFMA R33, R21.reuse, R37, R106 ;  /* 0x0000002515217223 */ /* 0x040fe2000000006a */
[-C--:B------:R-:W-:Y:S01]  /*8b70*/  FFMA R54, R54, R30.reuse, R53 ;  /* 0x0000001e36367223 */ /* 0x080fe20000000035 */
[----:B------:R-:W-:Y:S01]  /*8b80*/  FFMA R53, R21, R41, R110 ;  /* 0x0000002915357223 */ /* 0x000fe2000000006e */
[C---:B------:R-:W-:Y:S01]  /*8b90*/  FFMA R103, R55.reuse, R39, R34 ;  /* 0x0000002737677223 */ /* 0x040fe20000000022 */
[----:B------:R-:W-:Y:S01]  /*8ba0*/  FFMA R151, R55, R43, R32 ;  /* 0x0000002b37977223 */ /* 0x000fe20000000020 */
[----:B------:R-:W-:Y:S01]  /*8bb0*/  FFMA R21, R21, R45, R108 ;  /* 0x0000002d15157223 */ /* 0x000fe2000000006c */
[C---:B------:R-:W-:Y:S01]  /*8bc0*/  FFMA R20, R22.reuse, R30, R35 ;  /* 0x0000001e16147223 */ /* 0x040fe20000000023 */
[C---:B------:R-:W-:Y:S01]  /*8bd0*/  FFMA R68, R22.reuse, R38, R33 ;  /* 0x0000002616447223 */ /* 0x040fe20000000021 */
[----:B------:R-:W-:Y:S01]  /*8be0*/  LDS.128 R108, [R120.X4+UR5+0x70] ;  /* 0x00007005786c7984 */ /* 0x000fe20008004c00 */
[C---:B------:R-:W-:Y:S01]  /*8bf0*/  FFMA R105, R55.reuse, R47, R52 ;  /* 0x0000002f37697223 */ /* 0x040fe20000000034 */
[-C--:B------:R-:W-:Y:S01]  /*8c00*/  FFMA R101, R55, R31.reuse, R54 ;  /* 0x0000001f37657223 */ /* 0x080fe20000000036 */
[C---:B------:R-:W-:Y:S01]  /*8c10*/  FFMA R98, R22.reuse, R42, R53 ;  /* 0x0000002a16627223 */ /* 0x040fe20000000035 */
[----:B------:R-:W3:Y:S01]  /*8c20*/  LDS.128 R32, [R125+0xf0] ;  /* 0x0000f0007d207984 */ /* 0x000ee20000000c00 */
[----:B------:R-:W-:Y:S01]  /*8c30*/  FFMA R96, R22, R46, R21 ;  /* 0x0000002e16607223 */ /* 0x000fe20000000015 */
[C---:B------:R-:W-:Y:S01]  /*8c40*/  FFMA R163, R23.reuse, R31, R20 ;  /* 0x0000001f17a37223 */ /* 0x040fe20000000014 */
[C---:B--2---:R-:W-:Y:S01]  /*8c50*/  FFMA R22, R24.reuse, R36, R99 ;  /* 0x0000002418167223 */ /* 0x044fe20000000063 */
[----:B------:R-:W2:Y:S01]  /*8c60*/  LDS.128 R76, [R125+0x170] ;  /* 0x000170007d4c7984 */ /* 0x000ea20000000c00 */
[C---:B------:R-:W-:Y:S01]  /*8c70*/  FFMA R20, R24.reuse, R28, R97 ;  /* 0x0000001c18147223 */ /* 0x040fe20000000061 */
[C---:B------:R-:W-:Y:S01]  /*8c80*/  FFMA R96, R23.reuse, R47, R96 ;  /* 0x0000002f17607223 */ /* 0x040fe20000000060 */
[C---:B------:R-:W-:Y:S01]  /*8c90*/  FFMA R165, R23.reuse, R39, R68 ;  /* 0x0000002717a57223 */ /* 0x040fe20000000044 */
[----:B------:R-:W4:Y:S01]  /*8ca0*/  LDS.128 R52, [R125+0x70] ;  /* 0x000070007d347984 */ /* 0x000f220000000c00 */
[----:B------:R-:W-:Y:S01]  /*8cb0*/  FFMA R98, R23, R43, R98 ;  /* 0x0000002b17627223 */ /* 0x000fe20000000062 */
[C---:B------:R-:W-:Y:S01]  /*8cc0*/  FFMA R99, R25.reuse, R37, R22 ;  /* 0x0000002519637223 */ /* 0x040fe20000000016 */
[C---:B------:R-:W-:Y:S01]  /*8cd0*/  FFMA R72, R24.reuse, R44, R72 ;  /* 0x0000002c18487223 */ /* 0x040fe20000000048 */
[----:B------:R1:W4:Y:S01]  /*8ce0*/  LDS.128 R92, [R125+0x1f0] ;  /* 0x0001f0007d5c7984 */ /* 0x0003220000000c00 */
[----:B------:R-:W-:Y:S01]  /*8cf0*/  FFMA R84, R24, R40, R84 ;  /* 0x0000002818547223 */ /* 0x000fe20000000054 */
[----:B------:R-:W-:Y:S01]  /*8d00*/  FFMA R68, R26, R38, R99 ;  /* 0x000000261a447223 */ /* 0x000fe20000000063 */
[----:B------:R-:W-:-:S03]  /*8d10*/  FFMA R97, R25, R45, R72 ;  /* 0x0000002d19617223 */ /* 0x000fc60000000048 */
[----:B------:R-:W-:Y:S01]  /*8d20*/  FFMA R99, R27, R39, R68 ;  /* 0x000000271b637223 */ /* 0x000fe20000000044 */
[----:B------:R-:W-:Y:S01]  /*8d30*/  FFMA R70, R26, R46, R97 ;  /* 0x0000002e1a467223 */ /* 0x000fe20000000061 */
[C---:B-1----:R-:W-:Y:S01]  /*8d40*/  FFMA R125, R25.reuse, R29, R20 ;  /* 0x0000001d197d7223 */ /* 0x042fe20000000014 */
[----:B------:R-:W-:Y:S01]  /*8d50*/  FFMA R25, R25, R41, R84 ;  /* 0x0000002919197223 */ /* 0x000fe20000000054 */
[----:B------:R-:W1:Y:S01]  /*8d60*/  LDS.128 R20, [R120.X4+UR5+0xf0] ;  /* 0x0000f00578147984 */ /* 0x000e620008004c00 */
        /* <DEDUP_REMOVED lines=12> */
[----:B------:R-:W-:Y:S01]  /*8e30*/  FFMA R40, R48, R40, R61 ;  /* 0x0000002830287223 */ /* 0x000fe2000000003d */
[----:B------:R-:W-:Y:S01]  /*8e40*/  FFMA R37, R49, R37, R36 ;  /* 0x0000002531257223 */ /* 0x000fe20000000024 */
[----:B------:R-:W-:Y:S01]  /*8e50*/  FFMA R102, R50, R46, R45 ;  /* 0x0000002e32667223 */ /* 0x000fe2000000002d */
[----:B------:R-:W-:Y:S01]  /*8e60*/  FFMA R106, R51, R31, R106 ;  /* 0x0000001f336a7223 */ /* 0x000fe2000000006a */
[----:B------:R-:W-:Y:S01]  /*8e70*/  FFMA R41, R49, R41, R40 ;  /* 0x0000002931297223 */ /* 0x000fe20000000028 */
[----:B---3--:R-:W-:Y:S01]  /*8e80*/  FFMA R148, R108, R32, R148 ;  /* 0x000000206c947223 */ /* 0x008fe20000000094 */
[C---:B------:R-:W-:Y:S01]  /*8e90*/  FFMA R104, R50.reuse, R38, R37 ;  /* 0x0000002632687223 */ /* 0x040fe20000000025 */
[----:B------:R-:W-:Y:S01]  /*8ea0*/  FFMA R102, R51, R47, R102 ;  /* 0x0000002f33667223 */ /* 0x000fe20000000066 */
[----:B------:R-:W-:Y:S01]  /*8eb0*/  FFMA R164, R50, R42, R41 ;  /* 0x0000002a32a47223 */ /* 0x000fe20000000029 */
[C---:B--2---:R-:W-:Y:S01]  /*8ec0*/  FFMA R150, R108.reuse, R76, R150 ;  /* 0x0000004c6c967223 */ /* 0x044fe20000000096 */
[----:B------:R-:W-:Y:S01]  /*8ed0*/  FFMA R31, R109, R33, R148 ;  /* 0x000000216d1f7223 */ /* 0x000fe20000000094 */
[----:B------:R-:W2:Y:S01]  /*8ee0*/  LDS.128 R44, [R120.X4+UR5+0x1f0] ;  /* 0x0001f005782c7984 */ /* 0x000ea20008004c00 */
[----:B------:R-:W-:Y:S01]  /*8ef0*/  FFMA R104, R51, R39, R104 ;  /* 0x0000002733687223 */ /* 0x000fe20000000068 */
[----:B----4-:R-:W-:Y:S01]  /*8f00*/  FFMA R146, R108, R52, R146 ;  /* 0x000000346c927223 */ /* 0x010fe20000000092 */
[----:B------:R-:W-:Y:S01]  /*8f10*/  FFMA R29, R109, R77, R150 ;  /* 0x0000004d6d1d7223 */ /* 0x000fe20000000096 */
[----:B------:R-:W-:Y:S01]  /*8f20*/  FFMA R28, R110, R34, R31 ;  /* 0x000000226e1c7223 */ /* 0x000fe2000000001f */
[----:B------:R-:W-:Y:S01]  /*8f30*/  FFMA R164, R51, R43, R164 ;  /* 0x0000002b33a47223 */ /* 0x000fe200000000a4 */
[----:B------:R-:W-:Y:S01]  /*8f40*/  FFMA R162, R108, R92, R162 ;  /* 0x0000005c6ca27223 */ /* 0x000fe200000000a2 */
[----:B------:R-:W-:Y:S01]  /*8f50*/  FFMA R37, R109, R53, R146 ;  /* 0x000000356d257223 */ /* 0x000fe20000000092 */
[----:B------:R-:W-:-:S02]  /*8f60*/  FFMA R30, R110, R78, R29 ;  /* 0x0000004e6e1e7223 */ /* 0x000fc4000000001d */
[----:B------:R-:W-:Y:S01]  /*8f70*/  FFMA R109, R109, R93, R162 ;  /* 0x0000005d6d6d7223 */ /* 0x000fe200000000a2 */
[----:B------:R-:W-:-:S03]  /*8f80*/  FFMA R108, R110, R54, R37 ;  /* 0x000000366e6c7223 */ /* 0x000fc60000000025 */
[----:B------:R-:W-:Y:S01]  /*8f90*/  FFMA R36, R110, R94, R109 ;  /* 0x0000005e6e247223 */ /* 0x000fe2000000006d */
[C---:B------:R-:W-:Y:S01]  /*8fa0*/  FFMA R109, R111.reuse, R35, R28 ;  /* 0x000000236f6d7223 */ /* 0x040fe2000000001c */
[C---:B-1----:R-:W-:Y:S01]  /*8fb0*/  FFMA R28, R20.reuse, R32, R65 ;  /* 0x00000020141c7223 */ /* 0x042fe20000000041 */
        /* <DEDUP_REMOVED lines=37> */
[C---:B------:R-:W-:Y:S01]  /*9210*/  FFMA R37, R27.reuse, R35, R24 ;  /* 0x000000231b257223 */ /* 0x040fe20000000018 */
[----:B------:R-:W-:Y:S01]  /*9220*/  FFMA R36, R27, R55, R26 ;  /* 0x000000371b247223 */ /* 0x000fe2000000001a */
[----:B------:R-:W-:Y:S01]  /*9230*/  FFMA R158, R44, R52, R158 ;  /* 0x000000342c9e7223 */ /* 0x000fe2000000009e */
        /* <DEDUP_REMOVED lines=77> */
[----:B------:R-:W4:Y:S01]  /*9710*/  LDS.128 R60, [R120.X4+UR5+0x21f0] ;  /* 0x0021f005783c7984 */ /* 0x000f220008004c00 */
[C---:B------:R-:W-:Y:S01]  /*9720*/  FFMA R51, R47.reuse, R95, R48 ;  /* 0x0000005f2f337223 */ /* 0x040fe20000000030 */
[C---:B------:R-:W-:Y:S01]  /*9730*/  FFMA R49, R47.reuse, R35, R44 ;  /* 0x000000232f317223 */ /* 0x040fe2000000002c */
[C---:B------:R-:W-:Y:S01]  /*9740*/  FFMA R48, R47.reuse, R55, R46 ;  /* 0x000000372f307223 */ /* 0x040fe2000000002e */
[C---:B---3--:R-:W-:Y:S01]  /*9750*/  FFMA R56, R28.reuse, R92, R139 ;  /* 0x0000005c1c387223 */ /* 0x048fe2000000008b */
        /* <DEDUP_REMOVED lines=86> */
[----:B------:R-:W-:Y:S01]  /*9cc0*/  IADD3 R144, P0, R0, UR6, RZ ;  /* 0x0000000600907c10 */ /* 0x000fe2000ff1e0ff */
[----:B------:R-:W-:Y:S01]  /*9cd0*/  FFMA R62, R59, R79, R62 ;  /* 0x0000004f3b3e7223 */ /* 0x000fe2000000003e */
[C---:B------:R-:W-:Y:S01]  /*9ce0*/  FFMA R57, R21.reuse, R93, R96 ;  /* 0x0000005d15397223 */ /* 0x040fe20000000060 */
[C---:B------:R-:W-:Y:S01]  /*9cf0*/  FFMA R59, R21.reuse, R77, R58 ;  /* 0x0000004d153b7223 */ /* 0x040fe2000000003a */
[C---:B------:R-:W-:Y:S01]  /*9d00*/  FFMA R101, R21.reuse, R33, R56 ;  /* 0x0000002115657223 */ /* 0x040fe20000000038 */
[----:B------:R-:W-:Y:S01]  /*9d10*/  FFMA R21, R21, R53, R98 ;  /* 0x0000003515157223 */ /* 0x000fe20000000062 */
[----:B------:R-:W-:Y:S01]  /*9d20*/  IADD3.X R145, R3, UR7, RZ, P0, !PT ;  /* 0x0000000703917c10 */ /* 0x000fe200087fe4ff */
[C---:B------:R-:W-:Y:S01]  /*9d30*/  FFMA R56, R22.reuse, R94, R57 ;  /* 0x0000005e16387223 */ /* 0x040fe20000000039 */
[----:B------:R-:W-:Y:S01]  /*9d40*/  ISETP.GE.U32.AND P0, PT, R123, R121, PT ;  /* 0x000000797b00720c */ /* 0x000fe20003f06070 */
[C---:B------:R-:W-:Y:S01]  /*9d50*/  FFMA R58, R22.reuse, R78, R59 ;  /* 0x0000004e163a7223 */ /* 0x040fe2000000003b */
[C---:B------:R-:W-:Y:S01]  /*9d60*/  FFMA R20, R22.reuse, R34, R101 ;  /* 0x0000002216147223 */ /* 0x040fe20000000065 */
[----:B------:R-:W-:Y:S01]  /*9d70*/  FFMA R22, R22, R54, R21 ;  /* 0x0000003616167223 */ /* 0x000fe20000000015 */
[----:B------:R-:W-:Y:S01]  /*9d80*/  IADD3 R142, P2, R2, UR6, RZ ;  /* 0x00000006028e7c10 */ /* 0x000fe2000ff5e0ff */
[C---:B------:R-:W-:Y:S01]  /*9d90*/  FFMA R59, R23.reuse, R95, R56 ;  /* 0x0000005f173b7223 */ /* 0x040fe20000000038 */
[C---:B---3--:R-:W-:Y:S01]  /*9da0*/  FFMA R146, R88.reuse, R52, R100 ;  /* 0x0000003458927223 */ /* 0x048fe20000000064 */
[C---:B------:R-:W-:Y:S01]  /*9db0*/  FFMA R58, R23.reuse, R79, R58 ;  /* 0x0000004f173a7223 */ /* 0x040fe2000000003a */
[C---:B------:R-:W-:Y:S01]  /*9dc0*/  FFMA R57, R23.reuse, R35, R20 ;  /* 0x0000002317397223 */ /* 0x040fe20000000014 */
[----:B------:R-:W-:Y:S01]  /*9dd0*/  FFMA R56, R23, R55, R22 ;  /* 0x0000003717387223 */ /* 0x000fe20000000016 */
[----:B------:R-:W-:Y:S01]  /*9de0*/  IADD3.X R143, R5, UR7, RZ, P2, !PT ;  /* 0x00000007058f7c10 */ /* 0x000fe200097fe4ff */
[----:B------:R-:W1:Y:S01]  /*9df0*/  LDS.128 R20, [R120.X4+UR5+0x31f0] ;  /* 0x0031f00578147984 */ /* 0x000e620008004c00 */
[C---:B------:R-:W-:Y:S01]  /*9e00*/  LEA R103, R119.reuse, R138, 0xe ;  /* 0x0000008a77677211 */ /* 0x040fe200078e70ff */
[----:B------:R-:W-:Y:S01]  /*9e10*/  FFMA R150, R88, R76, R99 ;  /* 0x0000004c58967223 */ /* 0x000fe20000000063 */
[----:B------:R-:W-:Y:S01]  /*9e20*/  IADD3 R100, P1, R6, UR6, RZ ;  /* 0x0000000606647c10 */ /* 0x000fe2000ff3e0ff */
[----:B------:R-:W-:Y:S06]  /*9e30*/  BAR.SYNC 0x0 ;  /* 0x0000000000007b1d */ /* 0x000fec0000000000 */
[----:B------:R-:W-:Y:S01]  /*9e40*/  IADD3 R140, P3, R4, UR6, RZ ;  /* 0x00000006048c7c10 */ /* 0x000fe2000ff7e0ff */
[----:B------:R-:W-:Y:S01]  /*9e50*/  @!PT LDS RZ, [RZ] ;  /* 0x00000000fffff984 */ /* 0x000fe20000000800 */
[----:B------:R-:W-:Y:S01]  /*9e60*/  @!PT LDS RZ, [RZ] ;  /* 0x00000000fffff984 */ /* 0x000fe20000000800 */
[----:B------:R-:W-:Y:S01]  /*9e70*/  @!PT LDS RZ, [RZ] ;  /* 0x00000000fffff984 */ /* 0x000fe20000000800 */
[----:B------:R2:W-:Y:S01]  /*9e80*/  LDGSTS.E.BYPASS.128 [R103], [R144.64], !P0 ;  /* 0x0000000090677fae */ /* 0x0005e2000c101c4a */
[----:B------:R-:W-:Y:S01]  /*9e90*/  IADD3 R98, P2, R8, UR6, RZ ;  /* 0x0000000608627c10 */ /* 0x000fe2000ff5e0ff */
[C---:B------:R-:W-:Y:S01]  /*9ea0*/  FFMA R148, R88.reuse, R32, R97 ;  /* 0x0000002058947223 */ /* 0x040fe20000000061 */
[----:B------:R-:W-:Y:S01]  /*9eb0*/  LEA R105, R119, R136, 0xe ;  /* 0x0000008877697211 */ /* 0x000fe200078e70ff */
[----:B------:R-:W-:Y:S01]  /*9ec0*/  FFMA R88, R88, R92, R125 ;  /* 0x0000005c58587223 */ /* 0x000fe2000000007d */
[----:B------:R-:W-:Y:S01]  /*9ed0*/  IADD3.X R101, R9, UR7, RZ, P1, !PT ;  /* 0x0000000709657c10 */ /* 0x000fe20008ffe4ff */
[----:B------:R-:W-:Y:S01]  /*9ee0*/  USHF.L.U32 UR5, UR4, 0xe, URZ ;  /* 0x0000000e04057899 */ /* 0x000fe2000800063f */
[----:B------:R-:W-:Y:S01]  /*9ef0*/  IADD3.X R141, R7, UR7, RZ, P3, !PT ;  /* 0x00000007078d7c10 */ /* 0x000fe20009ffe4ff */
[----:B------:R3:W-:Y:S01]  /*9f00*/  LDGSTS.E.BYPASS.128 [R105], [R142.64], !P0 ;  /* 0x000000008e697fae */ /* 0x0007e2000c101c4a */
[----:B------:R-:W-:-:S02]  /*9f10*/  LEA R107, R119, R134, 0xe ;  /* 0x00000086776b7211 */ /* 0x000fc400078e70ff */
[----:B------:R-:W-:Y:S02]  /*9f20*/  IADD3 R96, P1, R10, UR6, RZ ;  /* 0x000000060a607c10 */ /* 0x000fe4000ff3e0ff */
[----:B------:R-:W-:Y:S01]  /*9f30*/  IADD3.X R99, R11, UR7, RZ, P2, !PT ;  /* 0x000000070b637c10 */ /* 0x000fe200097fe4ff */
[----:B------:R4:W-:Y:S01]  /*9f40*/  LDGSTS.E.BYPASS.128 [R107], [R140.64], !P0 ;  /* 0x000000008c6b7fae */ /* 0x0009e2000c101c4a */
[----:B--2---:R-:W-:Y:S02]  /*9f50*/  IADD3 R144, P2, R12, UR6, RZ ;  /* 0x000000060c907c10 */ /* 0x004fe4000ff5e0ff */
[----:B------:R-:W-:Y:S02]  /*9f60*/  LEA R125, R119, R132, 0xe ;  /* 0x00000084777d7211 */ /* 0x000fe400078e70ff */
[----:B------:R-:W-:Y:S02]  /*9f70*/  IADD3.X R97, R13, UR7, RZ, P1, !PT ;  /* 0x000000070d617c10 */ /* 0x000fe40008ffe4ff */
[----:B------:R-:W-:Y:S01]  /*9f80*/  LEA R103, R119, R130, 0xe ;  /* 0x0000008277677211 */ /* 0x000fe200078e70ff */
[----:B------:R2:W-:Y:S01]  /*9f90*/  LDGSTS.E.BYPASS.128 [R125], [R100.64], !P0 ;  /* 0x00000000647d7fae */ /* 0x0005e2000c101c4a */
[----:B---3--:R-:W-:-:S02]  /*9fa0*/  IADD3 R142, P1, R14, UR6, RZ ;  /* 0x000000060e8e7c10 */ /* 0x008fc4000ff3e0ff */
[----:B------:R-:W-:Y:S01]  /*9fb0*/  IADD3.X R145, R15, UR7, RZ, P2, !PT ;  /* 0x000000070f917c10 */ /* 0x000fe200097fe4ff */
[----:B------:R3:W-:Y:S01]  /*9fc0*/  LDGSTS.E.BYPASS.128 [R103], [R98.64], !P0 ;  /* 0x0000000062677fae */ /* 0x0007e2000c101c4a */
[C---:B------:R-:W-:Y:S02]  /*9fd0*/  LEA R105, R119.reuse, R128, 0xe ;  /* 0x0000008077697211 */ /* 0x040fe400078e70ff */
[----:B----4-:R-:W-:Y:S01]  /*9fe0*/  IADD3 R140, P2, R16, UR6, RZ ;  /* 0x00000006108c7c10 */ /* 0x010fe2000ff5e0ff */
[C---:B-1----:R-:W-:Y:S01]  /*9ff0*/  FFMA R102, R20.reuse, R92, R102 ;  /* 0x0000005c14667223 */ /* 0x042fe20000000066 */
[----:B------:R-:W-:Y:S01]  /*a000*/  LEA R107, R119, R126, 0xe ;  /* 0x0000007e776b7211 */ /* 0x000fe200078e70ff */
[----:B------:R1:W-:Y:S01]  /*a010*/  LDGSTS.E.BYPASS.128 [R105], [R96.64], !P0 ;  /* 0x0000000060697fae */ /* 0x0003e2000c101c4a */
[----:B------:R-:W-:Y:S01]  /*a020*/  IADD3.X R143, R17, UR7, RZ, P1, !PT ;  /* 0x00000007118f7c10 */ /* 0x000fe20008ffe4ff */
[C---:B------:R-:W-:Y:S01]  /*a030*/  FFMA R104, R20.reuse, R76, R104 ;  /* 0x0000004c14687223 */ /* 0x040fe20000000068 */
[C---:B--2---:R-:W-:Y:S01]  /*a040*/  LEA R125, R119.reuse, R124, 0xe ;  /* 0x0000007c777d7211 */ /* 0x044fe200078e70ff */
[----:B------:R2:W-:Y:S01]  /*a050*/  LDGSTS.E.BYPASS.128 [R107], [R144.64], !P0 ;  /* 0x00000000906b7fae */ /* 0x0005e2000c101c4a */
[----:B------:R-:W-:Y:S01]  /*a060*/  LEA R127, R119, 0x8000, 0xd ;  /* 0x00008000777f7811 */ /* 0x000fe200078e68ff */
[----:B------:R-:W-:Y:S01]  /*a070*/  FFMA R164, R20, R52, R164 ;  /* 0x0000003414a47223 */ /* 0x000fe200000000a4 */
[----:B------:R-:W-:Y:S01]  /*a080*/  IADD3.X R141, R19, UR7, RZ, P2, !PT ;  /* 0x00000007138d7c10 */ /* 0x000fe200097fe4ff */
[----:B------:R4:W-:Y:S01]  /*a090*/  LDGSTS.E.BYPASS.128 [R125], [R142.64], !P0 ;  /* 0x000000008e7d7fae */ /* 0x0009e2000c101c4a */
[----:B------:R-:W-:Y:S01]  /*a0a0*/  IADD3 R100, P1, R18, UR6, RZ ;  /* 0x0000000612647c10 */ /* 0x000fe2000ff3e0ff */
[----:B------:R-:W-:Y:S01]  /*a0b0*/  FFMA R106, R20, R32, R106 ;  /* 0x00000020146a7223 */ /* 0x000fe2000000006a */
[----:B---3--:R-:W-:Y:S01]  /*a0c0*/  IADD3 R98, P2, R114, UR6, RZ ;  /* 0x0000000672627c10 */ /* 0x008fe2000ff5e0ff */
[----:B------:R-:W0:Y:S01]  /*a0d0*/  LDGDEPBAR ;  /* 0x00000000000079af */ /* 0x000e220000000000 */
[----:B-1----:R-:W-:Y:S01]  /*a0e0*/  IADD3 R96, P3, R116, UR6, RZ ;  /* 0x0000000674607c10 */ /* 0x002fe2000ff7e0ff */
[C---:B------:R-:W-:Y:S01]  /*a0f0*/  FFMA R105, R89.reuse, R77, R150 ;  /* 0x0000004d59697223 */ /* 0x040fe20000000096 */
[----:B------:R-:W-:Y:S01]  /*a100*/  IADD3 R103, R138, R127, RZ ;  /* 0x0000007f8a677210 */ /* 0x000fe20007ffe0ff */
[----:B--2---:R-:W-:Y:S01]  /*a110*/  FFMA R107, R89, R33, R148 ;  /* 0x00000021596b7223 */ /* 0x004fe20000000094 */
[----:B------:R-:W-:Y:S01]  /*a120*/  IADD3.X R101, R112, UR7, RZ, P1, !PT ;  /* 0x0000000770657c10 */ /* 0x000fe20008ffe4ff */
[----:B------:R-:W-:Y:S01]  /*a130*/  FFMA R77, R21, R77, R104 ;  /* 0x0000004d154d7223 */ /* 0x000fe20000000068 */
[-C--:B------:R-:W-:Y:S01]  /*a140*/  IADD3 R129, R136, R127.reuse, RZ ;  /* 0x0000007f88817210 */ /* 0x080fe20007ffe0ff */
[----:B------:R1:W-:Y:S01]  /*a150*/  LDGSTS.E.BYPASS.128 [R103], [R140.64], !P0 ;  /* 0x000000008c677fae */ /* 0x0003e2000c101c4a */
[----:B------:R-:W-:Y:S01]  /*a160*/  IADD3.X R99, R113, UR7, RZ, P2, !PT ;  /* 0x0000000771637c10 */ /* 0x000fe200097fe4ff */
[----:B------:R-:W-:Y:S01]  /*a170*/  UIADD3 UR6, UP1, UR6, 0x80, URZ ;  /* 0x0000008006067890 */ /* 0x000fe2000ff3e03f */
[-C--:B----4-:R-:W-:Y:S01]  /*a180*/  IADD3 R125, R134, R127.reuse, RZ ;  /* 0x0000007f867d7210 */ /* 0x090fe20007ffe0ff */
[----:B------:R2:W-:Y:S01]  /*a190*/  LDGSTS.E.BYPASS.128 [R129], [R100.64], !P0 ;  /* 0x0000000064817fae */ /* 0x0005e2000c101c4a */
[----:B------:R-:W-:Y:S01]  /*a1a0*/  IADD3.X R97, R115, UR7, RZ, P3, !PT ;  /* 0x0000000773617c10 */ /* 0x000fe20009ffe4ff */
[----:B------:R-:W-:Y:S01]  /*a1b0*/  UIADD3.X UR7, URZ, UR7, URZ, UP1, !UPT ;  /* 0x000000073f077290 */ /* 0x000fe20008ffe43f */
[----:B------:R-:W-:Y:S01]  /*a1c0*/  IADD3 R127, R132, R127, RZ ;  /* 0x0000007f847f7210 */ /* 0x000fe20007ffe0ff */
[----:B------:R3:W-:Y:S04]  /*a1d0*/  LDGSTS.E.BYPASS.128 [R125], [R98.64], !P0 ;  /* 0x00000000627d7fae */ /* 0x0007e8000c101c4a */
[----:B------:R4:W-:Y:S01]  /*a1e0*/  LDGSTS.E.BYPASS.128 [R127], [R96.64], !P0 ;  /* 0x00000000607f7fae */ /* 0x0009e2000c101c4a */
[----:B------:R-:W-:Y:S01]  /*a1f0*/  ISETP.GE.U32.AND P0, PT, R123, 0x8c, PT ;  /* 0x0000008c7b00780c */ /* 0x000fe20003f06070 */
[C---:B-1----:R-:W-:Y:S01]  /*a200*/  FFMA R103, R89.reuse, R93, R88 ;  /* 0x0000005d59677223 */ /* 0x042fe20000000058 */
[----:B------:R-:W-:Y:S01]  /*a210*/  FFMA R89, R89, R53, R146 ;  /* 0x0000003559597223 */ /* 0x000fe20000000092 */
[----:B------:R-:W0:Y:S01]  /*a220*/  LDGDEPBAR ;  /* 0x00000000000079af */ /* 0x000e220000000000 */
[C---:B------:R-:W-:Y:S01]  /*a230*/  FFMA R93, R21.reuse, R93, R102 ;  /* 0x0000005d155d7223 */ /* 0x040fe20000000066 */
[C---:B------:R-:W-:Y:S01]  /*a240*/  FFMA R53, R21.reuse, R53, R164 ;  /* 0x0000003515357223 */ /* 0x040fe200000000a4 */
[----:B------:R-:W-:Y:S01]  /*a250*/  FFMA R21, R21, R33, R106 ;  /* 0x0000002115157223 */ /* 0x000fe2000000006a */
[C---:B------:R-:W-:Y:S01]  /*a260*/  FFMA R142, R90.reuse, R94, R103 ;  /* 0x0000005e5a8e7223 */ /* 0x040fe20000000067 */
[C---:B------:R-:W-:Y:S01]  /*a270*/  FFMA R140, R90.reuse, R78, R105 ;  /* 0x0000004e5a8c7223 */ /* 0x040fe20000000069 */
[C---:B------:R-:W-:Y:S01]  /*a280*/  FFMA R88, R90.reuse, R34, R107 ;  /* 0x000000225a587223 */ /* 0x040fe2000000006b */
[-C--:B------:R-:W-:Y:S01]  /*a290*/  FFMA R90, R90, R54.reuse, R89 ;  /* 0x000000365a5a7223 */ /* 0x080fe20000000059 */
[C---:B------:R-:W-:Y:S01]  /*a2a0*/  FFMA R54, R22.reuse, R54, R53 ;  /* 0x0000003616367223 */ /* 0x040fe20000000035 */
[C---:B------:R-:W-:Y:S01]  /*a2b0*/  FFMA R34, R22.reuse, R34, R21 ;  /* 0x0000002216227223 */ /* 0x040fe20000000015 */
[C---:B------:R-:W-:Y:S01]  /*a2c0*/  FFMA R78, R22.reuse, R78, R77 ;  /* 0x0000004e164e7223 */ /* 0x040fe2000000004d */
[----:B------:R-:W-:Y:S01]  /*a2d0*/  FFMA R22, R22, R94, R93 ;  /* 0x0000005e16167223 */ /* 0x000fe2000000005d */
[C---:B---3--:R-:W-:Y:S01]  /*a2e0*/  FFMA R99, R91.reuse, R95, R142 ;  /* 0x0000005f5b637223 */ /* 0x048fe2000000008e */
[C---:B------:R-:W-:Y:S01]  /*a2f0*/  FFMA R98, R91.reuse, R79, R140 ;  /* 0x0000004f5b627223 */ /* 0x040fe2000000008c */
[C---:B----4-:R-:W-:Y:S01]  /*a300*/  FFMA R97, R91.reuse, R35, R88 ;  /* 0x000000235b617223 */ /* 0x050fe20000000058 */
[----:B------:R-:W-:Y:S01]  /*a310*/  FFMA R96, R91, R55, R90 ;  /* 0x000000375b607223 */ /* 0x000fe2000000005a */
[C---:B------:R-:W-:Y:S01]  /*a320*/  FFMA R95, R23.reuse, R95, R22 ;  /* 0x0000005f175f7223 */ /* 0x040fe20000000016 */
[C---:B------:R-:W-:Y:S01]  /*a330*/  FFMA R94, R23.reuse, R79, R78 ;  /* 0x0000004f175e7223 */ /* 0x040fe2000000004e */
[C---:B------:R-:W-:Y:S01]  /*a340*/  FFMA R93, R23.reuse, R35, R34 ;  /* 0x00000023175d7223 */ /* 0x040fe20000000022 */
[----:B------:R-:W-:Y:S01]  /*a350*/  FFMA R92, R23, R55, R54 ;  /* 0x00000037175c7223 */ /* 0x000fe20000000036 */
[----:B------:R-:W-:-:S04]  /*a360*/  DEPBAR.LE SB0, 0x2 ;  /* 0x000080800000791a */ /* 0x000fc80000000000 */
[----:B------:R-:W-:Y:S06]  /*a370*/  BAR.SYNC 0x0 ;  /* 0x0000000000007b1d */ /* 0x000fec0000000000 */
[----:B--2---:R-:W-:Y:S01]  /*a380*/  @P0 CALL.REL.NOINC `(.L_x_0) ;  /* 0x0000001000000944 */ /* 0x004fe20003c00000 */
[----:B------:R-:W-:Y:S05]  /*a390*/  BRA `(.L_x_1) ;  /* 0xffff716000007947 */ /* 0x000fea000383ffff */
.L_x_0:
[----:B------:R-:W1:Y:S01]  /*a3a0*/  S2R R0, SR_TID.X ;  /* 0x0000000000007919 */ /* 0x000e620000002100 */
[----:B------:R-:W-:Y:S01]  /*a3b0*/  ULDC UR4, c[0x0][0x178] ;  /* 0x00005e0000047ab9 */ /* 0x000fe20000000800 */
[----:B------:R-:W-:-:S04]  /*a3c0*/  DEPBAR.LE SB0, 0x0 ;  /* 0x000080000000791a */ /* 0x000fc80000000000 */
[----:B------:R-:W-:Y:S01]  /*a3d0*/  UIMAD UR4, UR4, 0x32, URZ ;  /* 0x00000032040478a4 */ /* 0x000fe2000f8e023f */
[C---:B------:R-:W-:Y:S02]  /*a3e0*/  LOP3.LUT R3, R118.reuse, 0x20, RZ, 0xfc, !PT ;  /* 0x0000002076037812 */ /* 0x040fe400078efcff */
[----:B------:R-:W-:Y:S02]  /*a3f0*/  LOP3.LUT R4, R118, 0x28, RZ, 0xfc, !PT ;  /* 0x0000002876047812 */ /* 0x000fe400078efcff */
[----:B-1----:R-:W-:Y:S02]  /*a400*/  SHF.R.U32.HI R6, RZ, 0x4, R0 ;  /* 0x00000004ff067819 */ /* 0x002fe40000011600 */
[----:B------:R-:W-:Y:S02]  /*a410*/  SHF.L.U32 R2, R0, 0x2, RZ ;  /* 0x0000000200027819 */ /* 0x000fe400000006ff */
[----:B------:R-:W-:Y:S02]  /*a420*/  SGXT.U32 R6, R6, 0x3 ;  /* 0x000000030606781a */ /* 0x000fe40000000000 */
[----:B------:R-:W-:-:S02]  /*a430*/  LOP3.LUT R117, R117, 0x3c, R2, 0xf8, !PT ;  /* 0x0000003c75757812 */ /* 0x000fc400078ef802 */
[----:B------:R-:W-:Y:S01]  /*a440*/  LOP3.LUT R0, R118, 0x8, RZ, 0xfc, !PT ;  /* 0x0000000876007812 */ /* 0x000fe200078efcff */
[----:B------:R-:W-:Y:S01]  /*a450*/  IMAD R122, R6, 0x110, R122 ;  /* 0x00000110067a7824 */ /* 0x000fe200078e027a */
[----:B------:R-:W-:Y:S06]  /*a460*/  BAR.SYNC 0x0 ;  /* 0x0000000000007b1d */ /* 0x000fec0000000000 */
[----:B------:R-:W-:Y:S01]  /*a470*/  ISETP.GE.AND P0, PT, R117, 0xac, PT ;  /* 0x000000ac7500780c */ /* 0x000fe20003f06270 */
[----:B------:R-:W-:Y:S01]  /*a480*/  STS.128 [R122.X4], R108 ;  /* 0x0000006c7a007388 */ /* 0x000fe20000004c00 */
[----:B------:R-:W-:Y:S01]  /*a490*/  SHF.L.U32 R5, R122, 0x2, RZ ;  /* 0x000000027a057819 */ /* 0x000fe200000006ff */
[----:B------:R-:W-:Y:S01]  /*a4a0*/  IMAD R117, R118, 0xac, R117 ;  /* 0x000000ac76757824 */ /* 0x000fe200078e0275 */
[----:B------:R-:W-:Y:S01]  /*a4b0*/  ISETP.LT.AND P2, PT, R0, UR4, !P0 ;  /* 0x0000000400007c0c */ /* 0x000fe2000c741270 */
[----:B------:R-:W-:Y:S01]  /*a4c0*/  STS.128 [R122.X4+0x110], R64 ;  /* 0x000110407a007388 */ /* 0x000fe20000004c00 */
[----:B------:R-:W-:-:S02]  /*a4d0*/  LOP3.LUT R0, R118, 0x10, RZ, 0xfc, !PT ;  /* 0x0000001076007812 */ /* 0x000fc400078efcff */
[----:B------:R-:W-:Y:S01]  /*a4e0*/  ISETP.LT.AND P3, PT, R118, UR4, !P0 ;  /* 0x0000000476007c0c */ /* 0x000fe2000c761270 */
[----:B------:R-:W-:Y:S01]  /*a4f0*/  STS.128 [R122.X4+0x220], R36 ;  /* 0x000220247a007388 */ /* 0x000fe20000004c00 */
[----:B------:R-:W-:Y:S01]  /*a500*/  ISETP.LT.AND P1, PT, R0, UR4, !P0 ;  /* 0x0000000400007c0c */ /* 0x000fe2000c721270 */
[----:B------:R-:W-:Y:S01]  /*a510*/  IMAD R0, R6, -0x330, R5 ;  /* 0xfffffcd006007824 */ /* 0x000fe200078e0205 */
[----:B------:R-:W-:Y:S01]  /*a520*/  LOP3.LUT R2, R118, 0x18, RZ, 0xfc, !PT ;  /* 0x0000001876027812 */ /* 0x000fe200078efcff */
[----:B------:R-:W-:Y:S04]  /*a530*/  STS.128 [R122.X4+0x330], R40 ;  /* 0x000330287a007388 */ /* 0x000fe80000004c00 */
[----:B------:R-:W-:Y:S06]  /*a540*/  BAR.SYNC 0x0 ;  /* 0x0000000000007b1d */ /* 0x000fec0000000000 */
[----:B------:R-:W1:Y:S01]  /*a550*/  LDS.128 R64, [R0] ;  /* 0x0000000000407984 */ /* 0x000e620000000c00 */
[----:B------:R-:W-:-:S02]  /*a560*/  ISETP.LT.AND P6, PT, R2, UR4, !P0 ;  /* 0x0000000402007c0c */ /* 0x000fc4000c7c1270 */
[----:B------:R-:W-:Y:S01]  /*a570*/  ISETP.LT.AND P5, PT, R3, UR4, !P0 ;  /* 0x0000000403007c0c */ /* 0x000fe2000c7a1270 */
[----:B------:R-:W2:Y:S01]  /*a580*/  LDS.128 R76, [R0+0x880] ;  /* 0x00088000004c7984 */ /* 0x000ea20000000c00 */
[----:B------:R-:W-:-:S03]  /*a590*/  ISETP.LT.AND P4, PT, R4, UR4, !P0 ;  /* 0x0000000404007c0c */ /* 0x000fc6000c781270 */
[----:B------:R-:W3:Y:S04]  /*a5a0*/  LDS.128 R40, [R0+0x1100] ;  /* 0x0011000000287984 */ /* 0x000ee80000000c00 */
[----:B------:R-:W4:Y:S04]  /*a5b0*/  LDS.128 R52, [R0+0x1980] ;  /* 0x0019800000347984 */ /* 0x000f280000000c00 */
[----:B------:R-:W-:Y:S06]  /*a5c0*/  BAR.SYNC 0x0 ;  /* 0x0000000000007b1d */ /* 0x000fec0000000000 */
[----:B------:R-:W-:Y:S04]  /*a5d0*/  STS.128 [R122.X4], R72 ;  /* 0x000000487a007388 */ /* 0x000fe80000004c00 */
[----:B------:R-:W-:Y:S04]  /*a5e0*/  STS.128 [R122.X4+0x110], R68 ;  /* 0x000110447a007388 */ /* 0x000fe80000004c00 */
[----:B------:R-:W-:Y:S04]  /*a5f0*/  STS.128 [R122.X4+0x220], R80 ;  /* 0x000220507a007388 */ /* 0x000fe80000004c00 */
[----:B------:R-:W-:Y:S04]  /*a600*/  STS.128 [R122.X4+0x330], R48 ;  /* 0x000330307a007388 */ /* 0x000fe80000004c00 */
[----:B------:R-:W-:Y:S06]  /*a610*/  BAR.SYNC 0x0 ;  /* 0x0000000000007b1d */ /* 0x000fec0000000000 */
[----:B------:R-:W1:Y:S01]  /*a620*/  LDS.128 R88, [R0] ;  /* 0x0000000000587984 */ /* 0x000e620000000c00 */
[----:B------:R-:W-:-:S03]  /*a630*/  MOV R69, 0x4 ;  /* 0x0000000400457802 */ /* 0x000fc60000000f00 */
[----:B------:R-:W1:Y:S02]  /*a640*/  LDS.128 R36, [R0+0x880] ;  /* 0x0008800000247984 */ /* 0x000e640000000c00 */
[C---:B------:R-:W-:Y:S02]  /*a650*/  IMAD.WIDE R2, R117.reuse, R69, c[0x0][0x170] ;  /* 0x00005c0075027625 */ /* 0x040fe400078e0245 */
[----:B------:R-:W1:Y:S04]  /*a660*/  LDS.128 R12, [R0+0x1100] ;  /* 0x00110000000c7984 */ /* 0x000e680000000c00 */
[----:B------:R-:W1:Y:S04]  /*a670*/  LDS.128 R32, [R0+0x1980] ;  /* 0x0019800000207984 */ /* 0x000e680000000c00 */
[----:B------:R-:W-:Y:S06]  /*a680*/  BAR.SYNC 0x0 ;  /* 0x0000000000007b1d */ /* 0x000fec0000000000 */
[----:B------:R-:W-:Y:S04]  /*a690*/  STS.128 [R122.X4], R84 ;  /* 0x000000547a007388 */ /* 0x000fe80000004c00 */
[----:B------:R-:W-:Y:S04]  /*a6a0*/  STS.128 [R122.X4+0x110], R44 ;  /* 0x0001102c7a007388 */ /* 0x000fe80000004c00 */
[----:B------:R-:W-:Y:S04]  /*a6b0*/  STS.128 [R122.X4+0x220], R28 ;  /* 0x0002201c7a007388 */ /* 0x000fe80000004c00 */
[----:B------:R-:W-:Y:S04]  /*a6c0*/  STS.128 [R122.X4+0x330], R24 ;  /* 0x000330187a007388 */ /* 0x000fe80000004c00 */
[----:B------:R-:W-:Y:S06]  /*a6d0*/  BAR.SYNC 0x0 ;  /* 0x0000000000007b1d */ /* 0x000fec0000000000 */
[----:B------:R-:W1:Y:S01]  /*a6e0*/  LDS.128 R20, [R0] ;  /* 0x0000000000147984 */ /* 0x000e620000000c00 */
[----:B------:R-:W-:-:S02]  /*a6f0*/  IADD3 R44, R117, 0x1580, RZ ;  /* 0x00001580752c7810 */ /* 0x000fc40007ffe0ff */
[C---:B------:R-:W-:Y:S01]  /*a700*/  IADD3 R28, R117.reuse, 0x1020, RZ ;  /* 0x00001020751c7810 */ /* 0x040fe20007ffe0ff */
[----:B------:R-:W1:Y:S01]  /*a710*/  LDS.128 R16, [R0+0x880] ;  /* 0x0008800000107984 */ /* 0x000e620000000c00 */
[C---:B------:R-:W-:Y:S02]  /*a720*/  LOP3.LUT R31, R118.reuse, 0x48, RZ, 0xfc, !PT ;  /* 0x00000048761f7812 */ /* 0x040fe400078efcff */
[C---:B------:R-:W-:Y:S01]  /*a730*/  IADD3 R24, R117.reuse, 0x560, RZ ;  /* 0x0000056075187810 */ /* 0x040fe20007ffe0ff */
[----:B------:R-:W2:Y:S01]  /*a740*/  LDS.128 R4, [R0+0x1100] ;  /* 0x0011000000047984 */ /* 0x000ea20000000c00 */
[----:B------:R-:W-:Y:S01]  /*a750*/  LOP3.LUT R26, R118, 0x30, RZ, 0xfc, !PT ;  /* 0x00000030761a7812 */ /* 0x000fe200078efcff */
[-C--:B------:R-:W-:Y:S01]  /*a760*/  IMAD.WIDE R28, R28, R69.reuse, c[0x0][0x170] ;  /* 0x00005c001c1c7625 */ /* 0x080fe200078e0245 */
[----:B------:R-:W-:Y:S01]  /*a770*/  IADD3 R27, R117, 0xac0, RZ ;  /* 0x00000ac0751b7810 */ /* 0x000fe20007ffe0ff */
[----:B------:R-:W3:Y:S01]  /*a780*/  LDS.128 R8, [R0+0x1980] ;  /* 0x0019800000087984 */ /* 0x000ee20000000c00 */
[----:B------:R-:W-:Y:S01]  /*a790*/  LOP3.LUT R30, R118, 0x40, RZ, 0xfc, !PT ;  /* 0x00000040761e7812 */ /* 0x000fe200078efcff */
[----:B------:R-:W-:-:S02]  /*a7a0*/  IMAD.WIDE R24, R24, R69, c[0x0][0x170] ;  /* 0x00005c0018187625 */ /* 0x000fc400078e0245 */
[----:B------:R-:W-:Y:S06]  /*a7b0*/  BAR.SYNC 0x0 ;  /* 0x0000000000007b1d */ /* 0x000fec0000000000 */
[----:B------:R-:W-:Y:S04]  /*a7c0*/  STS.128 [R122.X4], R60 ;  /* 0x0000003c7a007388 */ /* 0x000fe80000004c00 */
[----:B------:R-:W-:Y:S04]  /*a7d0*/  STS.128 [R122.X4+0x110], R56 ;  /* 0x000110387a007388 */ /* 0x000fe80000004c00 */
[----:B------:R-:W-:Y:S04]  /*a7e0*/  STS.128 [R122.X4+0x220], R96 ;  /* 0x000220607a007388 */ /* 0x000fe80000004c00 */
[----:B------:R-:W-:Y:S04]  /*a7f0*/  STS.128 [R122.X4+0x330], R92 ;  /* 0x0003305c7a007388 */ /* 0x000fe80000004c00 */
[----:B------:R-:W-:Y:S06]  /*a800*/  BAR.SYNC 0x0 ;  /* 0x0000000000007b1d */ /* 0x000fec0000000000 */
[----:B-1----:R1:W-:Y:S01]  /*a810*/  @P3 STG.E.128 [R2.64], R64 ;  /* 0x0000004002003986 */ /* 0x0023e2000c101d0a */
[----:B------:R-:W-:-:S02]  /*a820*/  ISETP.LT.AND P3, PT, R26, UR4, !P0 ;  /* 0x000000041a007c0c */ /* 0x000fc4000c761270 */
[----:B------:R-:W-:Y:S01]  /*a830*/  LOP3.LUT R26, R118, 0x38, RZ, 0xfc, !PT ;  /* 0x00000038761a7812 */ /* 0x000fe200078efcff */
[----:B--2---:R2:W-:Y:S03]  /*a840*/  @P2 STG.E.128 [R24.64], R76 ;  /* 0x0000004c18002986 */ /* 0x0045e6000c101d0a */
[----:B------:R-:W-:Y:S01]  /*a850*/  ISETP.LT.AND P2, PT, R26, UR4, !P0 ;  /* 0x000000041a007c0c */ /* 0x000fe2000c741270 */
[----:B------:R-:W-:Y:S01]  /*a860*/  LDS.128 R48, [R0+0x880] ;  /* 0x0008800000307984 */ /* 0x000fe20000000c00 */
[----:B------:R-:W-:-:S03]  /*a870*/  IMAD.WIDE R26, R27, R69, c[0x0][0x170] ;  /* 0x00005c001b1a7625 */ /* 0x000fc600078e0245 */
[----:B------:R-:W-:Y:S04]  /*a880*/  LDS.128 R56, [R0+0x1100] ;  /* 0x0011000000387984 */ /* 0x000fe80000000c00 */
[----:B---3--:R3:W-:Y:S01]  /*a890*/  @P1 STG.E.128 [R26.64], R40 ;  /* 0x000000281a001986 */ /* 0x0087e2000c101d0a */
[----:B------:R-:W-:Y:S01]  /*a8a0*/  ISETP.LT.AND P1, PT, R30, UR4, !P0 ;  /* 0x000000041e007c0c */ /* 0x000fe2000c721270 */
[----:B-1----:R-:W-:Y:S01]  /*a8b0*/  IMAD.WIDE R2, R44, R69, c[0x0][0x170] ;  /* 0x00005c002c027625 */ /* 0x002fe200078e0245 */
[----:B------:R-:W-:Y:S01]  /*a8c0*/  LOP3.LUT R30, R118, 0x50, RZ, 0xfc, !PT ;  /* 0x00000050761e7812 */ /* 0x000fe200078efcff */
[----:B------:R-:W1:Y:S01]  /*a8d0*/  LDS.128 R44, [R0] ;  /* 0x00000000002c7984 */ /* 0x000e620000000c00 */
[----:B--2---:R-:W-:-:S03]  /*a8e0*/  IADD3 R24, R117, 0x1ae0, RZ ;  /* 0x00001ae075187810 */ /* 0x004fc60007ffe0ff */
[----:B----4-:R2:W-:Y:S01]  /*a8f0*/  @P6 STG.E.128 [R28.64], R52 ;  /* 0x000000341c006986 */ /* 0x0105e2000c101d0a */
[----:B------:R-:W-:Y:S02]  /*a900*/  ISETP.LT.AND P6, PT, R31, UR4, !P0 ;  /* 0x000000041f007c0c */ /* 0x000fe4000c7c1270 */
[C---:B------:R-:W-:Y:S01]  /*a910*/  IADD3 R31, R117.reuse, 0x2040, RZ ;  /* 0x00002040751f7810 */ /* 0x040fe20007ffe0ff */
[----:B------:R-:W-:Y:S01]  /*a920*/  IMAD.WIDE R24, R24, R69, c[0x0][0x170] ;  /* 0x00005c0018187625 */ /* 0x000fe200078e0245 */
[----:B------:R4:W-:Y:S01]  /*a930*/  @P5 STG.E.128 [R2.64], R88 ;  /* 0x0000005802005986 */ /* 0x0009e2000c101d0a */
[----:B------:R-:W-:Y:S02]  /*a940*/  ISETP.LT.AND P5, PT, R30, UR4, !P0 ;  /* 0x000000041e007c0c */ /* 0x000fe4000c7a1270 */
[----:B------:R-:W-:Y:S01]  /*a950*/  LOP3.LUT R30, R118, 0x68, RZ, 0xfc, !PT ;  /* 0x00000068761e7812 */ /* 0x000fe200078efcff */
[----:B------:R4:W-:Y:S01]  /*a960*/  @P4 STG.E.128 [R24.64], R36 ;  /* 0x0000002418004986 */ /* 0x0009e2000c101d0a */
[----:B---3--:R-:W-:-:S02]  /*a970*/  IADD3 R26, R117, 0x25a0, RZ ;  /* 0x000025a0751a7810 */ /* 0x008fc40007ffe0ff */
[----:B------:R-:W-:-:S03]  /*a980*/  IADD3 R40, R117, 0x3060, RZ ;  /* 0x0000306075287810 */ /* 0x000fc60007ffe0ff */
[-C--:B------:R-:W-:Y:S01]  /*a990*/  IMAD.WIDE R26, R26, R69.reuse, c[0x0][0x170] ;  /* 0x00005c001a1a7625 */ /* 0x080fe200078e0245 */
[C---:B--2---:R-:W-:Y:S02]  /*a9a0*/  LOP3.LUT R28, R118.reuse, 0x58, RZ, 0xfc, !PT ;  /* 0x00000058761c7812 */ /* 0x044fe400078efcff */
[----:B------:R-:W-:Y:S02]  /*a9b0*/  LOP3.LUT R29, R118, 0x60, RZ, 0xfc, !PT ;  /* 0x00000060761d7812 */ /* 0x000fe400078efcff */
[----:B------:R-:W-:Y:S01]  /*a9c0*/  ISETP.LT.AND P4, PT, R28, UR4, !P0 ;  /* 0x000000041c007c0c */ /* 0x000fe2000c781270 */
[-C--:B----4-:R-:W-:Y:S01]  /*a9d0*/  IMAD.WIDE R2, R31, R69.reuse, c[0x0][0x170] ;  /* 0x00005c001f027625 */ /* 0x090fe200078e0245 */
[----:B------:R-:W-:Y:S02]  /*a9e0*/  IADD3 R28, R117, 0x2b00, RZ ;  /* 0x00002b00751c7810 */ /* 0x000fe40007ffe0ff */
[----:B------:R-:W-:Y:S01]  /*a9f0*/  LOP3.LUT R31, R118, 0x70, RZ, 0xfc, !PT ;  /* 0x00000070761f7812 */ /* 0x000fe200078efcff */
[----:B------:R-:W-:Y:S01]  /*aa00*/  IMAD.WIDE R24, R40, R69, c[0x0][0x170] ;  /* 0x00005c0028187625 */ /* 0x000fe200078e0245 */
[----:B------:R2:W-:Y:S01]  /*aa10*/  @P3 STG.E.128 [R2.64], R12 ;  /* 0x0000000c02003986 */ /* 0x0005e2000c101d0a */
[----:B------:R-:W-:-:S02]  /*aa20*/  ISETP.LT.AND P3, PT, R29, UR4, !P0 ;  /* 0x000000041d007c0c */ /* 0x000fc4000c761270 */
[----:B------:R-:W-:Y:S01]  /*aa30*/  IMAD.WIDE R28, R28, R69, c[0x0][0x170] ;  /* 0x00005c001c1c7625 */ /* 0x000fe200078e0245 */
[----:B------:R-:W-:Y:S01]  /*aa40*/  LOP3.LUT R118, R118, 0x78, RZ, 0xfc, !PT ;  /* 0x0000007876767812 */ /* 0x000fe200078efcff */
[----:B------:R3:W-:Y:S01]  /*aa50*/  @P2 STG.E.128 [R26.64], R32 ;  /* 0x000000201a002986 */ /* 0x0007e2000c101d0a */
[----:B------:R-:W-:-:S03]  /*aa60*/  ISETP.LT.AND P2, PT, R30, UR4, !P0 ;  /* 0x000000041e007c0c */ /* 0x000fc6000c741270 */
[----:B------:R4:W-:Y:S01]  /*aa70*/  @P1 STG.E.128 [R28.64], R20 ;  /* 0x000000141c001986 */ /* 0x0009e2000c101d0a */
[----:B------:R-:W-:Y:S02]  /*aa80*/  ISETP.LT.AND P1, PT, R31, UR4, !P0 ;  /* 0x000000041f007c0c */ /* 0x000fe4000c721270 */
[----:B------:R-:W-:Y:S01]  /*aa90*/  ISETP.LT.AND P0, PT, R118, UR4, !P0 ;  /* 0x0000000476007c0c */ /* 0x000fe2000c701270 */
[----:B------:R1:W-:Y:S01]  /*aaa0*/  @P6 STG.E.128 [R24.64], R16 ;  /* 0x0000001018006986 */ /* 0x0003e2000c101d0a */
[C---:B--2---:R-:W-:Y:S02]  /*aab0*/  IADD3 R2, R117.reuse, 0x35c0, RZ ;  /* 0x000035c075027810 */ /* 0x044fe40007ffe0ff */
[C---:B------:R-:W-:Y:S02]  /*aac0*/  IADD3 R12, R117.reuse, 0x3b20, RZ ;  /* 0x00003b20750c7810 */ /* 0x040fe40007ffe0ff */
[C---:B------:R-:W-:Y:S01]  /*aad0*/  IADD3 R14, R117.reuse, 0x4080, RZ ;  /* 0x00004080750e7810 */ /* 0x040fe20007ffe0ff */
[----:B------:R-:W-:Y:S01]  /*aae0*/  IMAD.WIDE R2, R2, R69, c[0x0][0x170] ;  /* 0x00005c0002027625 */ /* 0x000fe200078e0245 */
[----:B---3--:R-:W-:-:S02]  /*aaf0*/  IADD3 R26, R117, 0x45e0, RZ ;  /* 0x000045e0751a7810 */ /* 0x008fc40007ffe0ff */
[----:B------:R-:W-:Y:S01]  /*ab00*/  IADD3 R27, R117, 0x4b40, RZ ;  /* 0x00004b40751b7810 */ /* 0x000fe20007ffe0ff */
[-C--:B------:R-:W-:Y:S01]  /*ab10*/  IMAD.WIDE R12, R12, R69.reuse, c[0x0][0x170] ;  /* 0x00005c000c0c7625 */ /* 0x080fe200078e0245 */
[----:B------:R2:W-:Y:S03]  /*ab20*/  @P5 STG.E.128 [R2.64], R4 ;  /* 0x0000000402005986 */ /* 0x0005e6000c101d0a */
[-C--:B------:R-:W-:Y:S01]  /*ab30*/  IMAD.WIDE R14, R14, R69.reuse, c[0x0][0x170] ;  /* 0x00005c000e0e7625 */ /* 0x080fe200078e0245 */
[----:B------:R2:W-:Y:S03]  /*ab40*/  @P4 STG.E.128 [R12.64], R8 ;  /* 0x000000080c004986 */ /* 0x0005e6000c101d0a */
[-C--:B----4-:R-:W-:Y:S01]  /*ab50*/  IMAD.WIDE R20, R26, R69.reuse, c[0x0][0x170] ;  /* 0x00005c001a147625 */ /* 0x090fe200078e0245 */
[----:B-1----:R2:W-:Y:S03]  /*ab60*/  @P3 STG.E.128 [R14.64], R44 ;  /* 0x0000002c0e003986 */ /* 0x0025e6000c101d0a */
[----:B------:R-:W-:Y:S01]  /*ab70*/  IMAD.WIDE R22, R27, R69, c[0x0][0x170] ;  /* 0x00005c001b167625 */ /* 0x000fe200078e0245 */
[----:B------:R2:W-:Y:S04]  /*ab80*/  @P2 STG.E.128 [R20.64], R48 ;  /* 0x0000003014002986 */ /* 0x0005e8000c101d0a */
[----:B------:R2:W-:Y:S01]  /*ab90*/  @P1 STG.E.128 [R22.64], R56 ;  /* 0x0000003816001986 */ /* 0x0005e2000c101d0a */
[----:B------:R-:W-:Y:S05]  /*aba0*/  @!P0 EXIT ;  /* 0x000000000000894d */ /* 0x000fea0003800000 */
[----:B--2---:R-:W1:Y:S01]  /*abb0*/  LDS.128 R4, [R0+0x1980] ;  /* 0x0019800000047984 */ /* 0x004e620000000c00 */
[----:B------:R-:W-:-:S05]  /*abc0*/  IADD3 R2, R117, 0x50a0, RZ ;  /* 0x000050a075027810 */ /* 0x000fca0007ffe0ff */
[----:B------:R-:W-:-:S05]  /*abd0*/  IMAD.WIDE R2, R2, R69, c[0x0][0x170] ;  /* 0x00005c0002027625 */ /* 0x000fca00078e0245 */
[----:B-1----:R-:W-:Y:S01]  /*abe0*/  STG.E.128 [R2.64], R4 ;  /* 0x0000000402007986 */ /* 0x002fe2000c101d0a */
[----:B------:R-:W-:Y:S05]  /*abf0*/  EXIT ;  /* 0x000000000000794d */ /* 0x000fea0003800000 */
.L_x_2:
[----:B------:R-:W-:-:S00]  /*ac00*/  BRA `(.L_x_2) ;  /* 0xfffffff000007947 */ /* 0x000fc0000383ffff */
[----:B------:R-:W-:-:S00]  /*ac10*/  NOP ;  /* 0x0000000000007918 */ /* 0x000fc00000000000 */
        /* <DEDUP_REMOVED lines=14> */
.L_x_3:


//--------------------- .nv.shared.triton_mm      --------------------------
	.section	.nv.shared.triton_mm,"aw",@nobits
	.align	16
